	.target	sm_100a

	.elftype	@"ET_EXEC"


//--------------------- .note.nv.tkinfo           --------------------------
	.section	.note.nv.tkinfo,"",@"SHT_NOTE"
	.sectionflags	@"SHF_NOTE_NV_TKINFO"
	.tkinfo
        /*0018*/ 	.word	0x00000002
        /*0030*/ 	.string	""
        /*0030*/ 	.string	"ptxas"
        /*0030*/ 	.string	"Cuda compilation tools, release 13.0, V13.0.88"
        /*0030*/ 	.string	"Build cuda_13.0.r13.0/compiler.36424714_0"
        /*0030*/ 	.string	"-arch sm_100a -m 64 "



//--------------------- .note.nv.cuinfo           --------------------------
	.section	.note.nv.cuinfo,"",@"SHT_NOTE"
	.sectionflags	@"SHF_NOTE_NV_CUINFO"
        /*0018*/ 	.short	0x0002
        /*001a*/ 	.short	0x0064
        /*001c*/ 	.short	0x0082
	.zero		2


//--------------------- .nv.info                  --------------------------
	.section	.nv.info,"",@"SHT_CUDA_INFO"
	.align	4


	//----- nvinfo : EIATTR_REGCOUNT
	.align		4
        /*0000*/ 	.byte	0x04, 0x2f
        /*0002*/ 	.short	(.L_19 - .L_18)
	.align		4
.L_18:
        /*0004*/ 	.word	index@(_ZN7cutlass13device_kernelINS_4gemm6kernel13GemmUniversalIN4cute5tupleIJiiiiEEENS1_10collective13CollectiveMmaINS1_46MainloopSm100TmaUmmaWarpSpecializedBlockScaledILi5ELi2ELi2ENS5_IJNS4_1CILi1EEESB_SB_EEEEENS5_IJNSA_ILi128EEESE_NSA_ILi256EEEEEENS5_IJNS_12float_e2m1_tENS_13float_ue8m0_tEEEENS5_IJNS5_IJlSB_lEEENS4_6LayoutINS5_IJNS5_IJNS5_IJNSA_ILi32EEENSA_ILi4EEEEEEiEEESP_NS5_IJSB_iEEEEEENS5_IJNS5_IJNS5_IJNSA_ILi16EEESN_EEEiEEENS5_IJNS5_IJNSA_ILi0EEESB_EEENSA_ILi512EEEEEENS5_IJSV_iEEEEEEEEEEESJ_S12_NS4_8TiledMMAINS4_8MMA_AtomIJNS4_17SM100_MMA_MXF4_SSISH_SH_fSI_Li128ELi128ELi32ELNS4_4UMMA5MajorE0ELS17_0ELNS16_7ScaleInE0ELS18_0EEEEEENSL_ISC_NS5_IJSV_SV_SV_EEEEENS5_IJNS4_10UnderscoreES1D_S1D_EEEEENS5_IJNS4_13SM90_TMA_LOADES1G_EEENS5_IJNS4_14ComposedLayoutINS4_7SwizzleILi3ELi4ELi3EEENS4_18smem_ptr_flag_bitsILi4EEENSL_INS5_IJNSA_ILi8EEESF_EEENS5_IJSF_SB_EEEEEEENSL_INS5_IJNS5_IJNS5_IJSO_SB_EEENS5_IJSM_NSA_ILi2EEEEEEEEESB_NS5_IJS1T_S1T_EEEEEENS5_IJNS5_IJNS5_IJST_SX_EEESW_EEESV_NS5_IJS1T_SX_EEEEEEEEEEEvNS4_8identityES1H_S23_vS24_EENS_8epilogue10collective18CollectiveEpilogueINS26_23Sm100TmaWarpSpecializedILi4ELi2ELi32ELb1ELb0EEEJSG_NS5_IJNSL_ISE_SB_EENSL_ISM_SB_EEEEENS_10bfloat16_tESK_S2E_SK_NS26_6fusion15FusionCallbacksIS2A_NS2F_17LinearCombinationIS2E_fS2E_fLNS_15FloatRoundStyleE2EEESG_S2D_JEEENS4_5SM1004TMEM4LOAD26SM100_TMEM_LOAD_32dp32b32xES1G_NS1I_INS1J_ILi2ELi4ELi3EEENS1L_ILi16EEENSL_INS5_IJS1N_SM_EEENS5_IJSM_SB_EEEEEEENS4_39AutoVectorizingCopyWithAssumedAlignmentILi128EEENS4_14SM90_TMA_STOREES2U_S2W_S2W_EEEvvEEEEvNT_6ParamsE)
        /*0008*/ 	.word	0x0000006e


	//----- nvinfo : EIATTR_FRAME_SIZE
	.align		4
.L_19:
        /*000c*/ 	.byte	0x04, 0x11
        /*000e*/ 	.short	(.L_21 - .L_20)
	.align		4
.L_20:
        /*0010*/ 	.word	index@($__internal_2_$__cuda_sm10x_tcgen05_guardrail_trap_unallocated_columns_being_dealloced)
        /*0014*/ 	.word	0x00000000


	//----- nvinfo : EIATTR_FRAME_SIZE
	.align		4
.L_21:
        /*0018*/ 	.byte	0x04, 0x11
        /*001a*/ 	.short	(.L_23 - .L_22)
	.align		4
.L_22:
        /*001c*/ 	.word	index@($__internal_1_$__cuda_sm10x_tcgen05_guardrail_trap_phase_invalid_during_alloc)
        /*0020*/ 	.word	0x00000000


	//----- nvinfo : EIATTR_FRAME_SIZE
	.align		4
.L_23:
        /*0024*/ 	.byte	0x04, 0x11
        /*0026*/ 	.short	(.L_25 - .L_24)
	.align		4
.L_24:
        /*0028*/ 	.word	index@($__internal_0_$__cuda_sm10x_tcgen05_guardrail_trap_col_being_dealloced_not_returned_by_alloc)
        /*002c*/ 	.word	0x00000000


	//----- nvinfo : EIATTR_FRAME_SIZE
	.align		4
.L_25:
        /*0030*/ 	.byte	0x04, 0x11
        /*0032*/ 	.short	(.L_27 - .L_26)
	.align		4
.L_26:
        /*0034*/ 	.word	index@(_ZN7cutlass13device_kernelINS_4gemm6kernel13GemmUniversalIN4cute5tupleIJiiiiEEENS1_10collective13CollectiveMmaINS1_46MainloopSm100TmaUmmaWarpSpecializedBlockScaledILi5ELi2ELi2ENS5_IJNS4_1CILi1EEESB_SB_EEEEENS5_IJNSA_ILi128EEESE_NSA_ILi256EEEEEENS5_IJNS_12float_e2m1_tENS_13float_ue8m0_tEEEENS5_IJNS5_IJlSB_lEEENS4_6LayoutINS5_IJNS5_IJNS5_IJNSA_ILi32EEENSA_ILi4EEEEEEiEEESP_NS5_IJSB_iEEEEEENS5_IJNS5_IJNS5_IJNSA_ILi16EEESN_EEEiEEENS5_IJNS5_IJNSA_ILi0EEESB_EEENSA_ILi512EEEEEENS5_IJSV_iEEEEEEEEEEESJ_S12_NS4_8TiledMMAINS4_8MMA_AtomIJNS4_17SM100_MMA_MXF4_SSISH_SH_fSI_Li128ELi128ELi32ELNS4_4UMMA5MajorE0ELS17_0ELNS16_7ScaleInE0ELS18_0EEEEEENSL_ISC_NS5_IJSV_SV_SV_EEEEENS5_IJNS4_10UnderscoreES1D_S1D_EEEEENS5_IJNS4_13SM90_TMA_LOADES1G_EEENS5_IJNS4_14ComposedLayoutINS4_7SwizzleILi3ELi4ELi3EEENS4_18smem_ptr_flag_bitsILi4EEENSL_INS5_IJNSA_ILi8EEESF_EEENS5_IJSF_SB_EEEEEEENSL_INS5_IJNS5_IJNS5_IJSO_SB_EEENS5_IJSM_NSA_ILi2EEEEEEEEESB_NS5_IJS1T_S1T_EEEEEENS5_IJNS5_IJNS5_IJST_SX_EEESW_EEESV_NS5_IJS1T_SX_EEEEEEEEEEEvNS4_8identityES1H_S23_vS24_EENS_8epilogue10collective18CollectiveEpilogueINS26_23Sm100TmaWarpSpecializedILi4ELi2ELi32ELb1ELb0EEEJSG_NS5_IJNSL_ISE_SB_EENSL_ISM_SB_EEEEENS_10bfloat16_tESK_S2E_SK_NS26_6fusion15FusionCallbacksIS2A_NS2F_17LinearCombinationIS2E_fS2E_fLNS_15FloatRoundStyleE2EEESG_S2D_JEEENS4_5SM1004TMEM4LOAD26SM100_TMEM_LOAD_32dp32b32xES1G_NS1I_INS1J_ILi2ELi4ELi3EEENS1L_ILi16EEENSL_INS5_IJS1N_SM_EEENS5_IJSM_SB_EEEEEEENS4_39AutoVectorizingCopyWithAssumedAlignmentILi128EEENS4_14SM90_TMA_STOREES2U_S2W_S2W_EEEvvEEEEvNT_6ParamsE)
        /*0038*/ 	.word	0x00000000


	//----- nvinfo : EIATTR_MIN_STACK_SIZE
	.align		4
.L_27:
        /*003c*/ 	.byte	0x04, 0x12
        /*003e*/ 	.short	(.L_29 - .L_28)
	.align		4
.L_28:
        /*0040*/ 	.word	index@(_ZN7cutlass13device_kernelINS_4gemm6kernel13GemmUniversalIN4cute5tupleIJiiiiEEENS1_10collective13CollectiveMmaINS1_46MainloopSm100TmaUmmaWarpSpecializedBlockScaledILi5ELi2ELi2ENS5_IJNS4_1CILi1EEESB_SB_EEEEENS5_IJNSA_ILi128EEESE_NSA_ILi256EEEEEENS5_IJNS_12float_e2m1_tENS_13float_ue8m0_tEEEENS5_IJNS5_IJlSB_lEEENS4_6LayoutINS5_IJNS5_IJNS5_IJNSA_ILi32EEENSA_ILi4EEEEEEiEEESP_NS5_IJSB_iEEEEEENS5_IJNS5_IJNS5_IJNSA_ILi16EEESN_EEEiEEENS5_IJNS5_IJNSA_ILi0EEESB_EEENSA_ILi512EEEEEENS5_IJSV_iEEEEEEEEEEESJ_S12_NS4_8TiledMMAINS4_8MMA_AtomIJNS4_17SM100_MMA_MXF4_SSISH_SH_fSI_Li128ELi128ELi32ELNS4_4UMMA5MajorE0ELS17_0ELNS16_7ScaleInE0ELS18_0EEEEEENSL_ISC_NS5_IJSV_SV_SV_EEEEENS5_IJNS4_10UnderscoreES1D_S1D_EEEEENS5_IJNS4_13SM90_TMA_LOADES1G_EEENS5_IJNS4_14ComposedLayoutINS4_7SwizzleILi3ELi4ELi3EEENS4_18smem_ptr_flag_bitsILi4EEENSL_INS5_IJNSA_ILi8EEESF_EEENS5_IJSF_SB_EEEEEEENSL_INS5_IJNS5_IJNS5_IJSO_SB_EEENS5_IJSM_NSA_ILi2EEEEEEEEESB_NS5_IJS1T_S1T_EEEEEENS5_IJNS5_IJNS5_IJST_SX_EEESW_EEESV_NS5_IJS1T_SX_EEEEEEEEEEEvNS4_8identityES1H_S23_vS24_EENS_8epilogue10collective18CollectiveEpilogueINS26_23Sm100TmaWarpSpecializedILi4ELi2ELi32ELb1ELb0EEEJSG_NS5_IJNSL_ISE_SB_EENSL_ISM_SB_EEEEENS_10bfloat16_tESK_S2E_SK_NS26_6fusion15FusionCallbacksIS2A_NS2F_17LinearCombinationIS2E_fS2E_fLNS_15FloatRoundStyleE2EEESG_S2D_JEEENS4_5SM1004TMEM4LOAD26SM100_TMEM_LOAD_32dp32b32xES1G_NS1I_INS1J_ILi2ELi4ELi3EEENS1L_ILi16EEENSL_INS5_IJS1N_SM_EEENS5_IJSM_SB_EEEEEEENS4_39AutoVectorizingCopyWithAssumedAlignmentILi128EEENS4_14SM90_TMA_STOREES2U_S2W_S2W_EEEvvEEEEvNT_6ParamsE)
        /*0044*/ 	.word	0x00000000
.L_29:


//--------------------- .nv.compat                --------------------------
	.section	.nv.compat,"",@"SHT_CUDA_COMPAT_INFO"
	.align	4
        /*0000*/ 	.byte	0x02, 0x09, 0x01, 0x00, 0x02, 0x02, 0x02, 0x00, 0x02, 0x05, 0x05, 0x00, 0x03, 0x07, 0x01, 0x01
        /*0010*/ 	.byte	0x02, 0x03, 0x01, 0x00, 0x02, 0x06, 0x01, 0x00, 0x04, 0x0b, 0x08, 0x00, 0x09, 0x00, 0x00, 0x00
        /*0020*/ 	.byte	0x00, 0x00, 0x00, 0x00


//--------------------- .nv.info._ZN7cutlass13device_kernelINS_4gemm6kernel13GemmUniversalIN4cute5tupleIJiiiiEEENS1_10collective13CollectiveMmaINS1_46MainloopSm100TmaUmmaWarpSpecializedBlockScaledILi5ELi2ELi2ENS5_IJNS4_1CILi1EEESB_SB_EEEEENS5_IJNSA_ILi128EEESE_NSA_ILi256EEEEEENS5_IJNS_12float_e2m1_tENS_13float_ue8m0_tEEEENS5_IJNS5_IJlSB_lEEENS4_6LayoutINS5_IJNS5_IJNS5_IJNSA_ILi32EEENSA_ILi4EEEEEEiEEESP_NS5_IJSB_iEEEEEENS5_IJNS5_IJNS5_IJNSA_ILi16EEESN_EEEiEEENS5_IJNS5_IJNSA_ILi0EEESB_EEENSA_ILi512EEEEEENS5_IJSV_iEEEEEEEEEEESJ_S12_NS4_8TiledMMAINS4_8MMA_AtomIJNS4_17SM100_MMA_MXF4_SSISH_SH_fSI_Li128ELi128ELi32ELNS4_4UMMA5MajorE0ELS17_0ELNS16_7ScaleInE0ELS18_0EEEEEENSL_ISC_NS5_IJSV_SV_SV_EEEEENS5_IJNS4_10UnderscoreES1D_S1D_EEEEENS5_IJNS4_13SM90_TMA_LOADES1G_EEENS5_IJNS4_14ComposedLayoutINS4_7SwizzleILi3ELi4ELi3EEENS4_18smem_ptr_flag_bitsILi4EEENSL_INS5_IJNSA_ILi8EEESF_EEENS5_IJSF_SB_EEEEEEENSL_INS5_IJNS5_IJNS5_IJSO_SB_EEENS5_IJSM_NSA_ILi2EEEEEEEEESB_NS5_IJS1T_S1T_EEEEEENS5_IJNS5_IJNS5_IJST_SX_EEESW_EEESV_NS5_IJS1T_SX_EEEEEEEEEEEvNS4_8identityES1H_S23_vS24_EENS_8epilogue10collective18CollectiveEpilogueINS26_23Sm100TmaWarpSpecializedILi4ELi2ELi32ELb1ELb0EEEJSG_NS5_IJNSL_ISE_SB_EENSL_ISM_SB_EEEEENS_10bfloat16_tESK_S2E_SK_NS26_6fusion15FusionCallbacksIS2A_NS2F_17LinearCombinationIS2E_fS2E_fLNS_15FloatRoundStyleE2EEESG_S2D_JEEENS4_5SM1004TMEM4LOAD26SM100_TMEM_LOAD_32dp32b32xES1G_NS1I_INS1J_ILi2ELi4ELi3EEENS1L_ILi16EEENSL_INS5_IJS1N_SM_EEENS5_IJSM_SB_EEEEEEENS4_39AutoVectorizingCopyWithAssumedAlignmentILi128EEENS4_14SM90_TMA_STOREES2U_S2W_S2W_EEEvvEEEEvNT_6ParamsE --------------------------
	.section	.nv.info._ZN7cutlass13device_kernelINS_4gemm6kernel13GemmUniversalIN4cute5tupleIJiiiiEEENS1_10collective13CollectiveMmaINS1_46MainloopSm100TmaUmmaWarpSpecializedBlockScaledILi5ELi2ELi2ENS5_IJNS4_1CILi1EEESB_SB_EEEEENS5_IJNSA_ILi128EEESE_NSA_ILi256EEEEEENS5_IJNS_12float_e2m1_tENS_13float_ue8m0_tEEEENS5_IJNS5_IJlSB_lEEENS4_6LayoutINS5_IJNS5_IJNS5_IJNSA_ILi32EEENSA_ILi4EEEEEEiEEESP_NS5_IJSB_iEEEEEENS5_IJNS5_IJNS5_IJNSA_ILi16EEESN_EEEiEEENS5_IJNS5_IJNSA_ILi0EEESB_EEENSA_ILi512EEEEEENS5_IJSV_iEEEEEEEEEEESJ_S12_NS4_8TiledMMAINS4_8MMA_AtomIJNS4_17SM100_MMA_MXF4_SSISH_SH_fSI_Li128ELi128ELi32ELNS4_4UMMA5MajorE0ELS17_0ELNS16_7ScaleInE0ELS18_0EEEEEENSL_ISC_NS5_IJSV_SV_SV_EEEEENS5_IJNS4_10UnderscoreES1D_S1D_EEEEENS5_IJNS4_13SM90_TMA_LOADES1G_EEENS5_IJNS4_14ComposedLayoutINS4_7SwizzleILi3ELi4ELi3EEENS4_18smem_ptr_flag_bitsILi4EEENSL_INS5_IJNSA_ILi8EEESF_EEENS5_IJSF_SB_EEEEEEENSL_INS5_IJNS5_IJNS5_IJSO_SB_EEENS5_IJSM_NSA_ILi2EEEEEEEEESB_NS5_IJS1T_S1T_EEEEEENS5_IJNS5_IJNS5_IJST_SX_EEESW_EEESV_NS5_IJS1T_SX_EEEEEEEEEEEvNS4_8identityES1H_S23_vS24_EENS_8epilogue10collective18CollectiveEpilogueINS26_23Sm100TmaWarpSpecializedILi4ELi2ELi32ELb1ELb0EEEJSG_NS5_IJNSL_ISE_SB_EENSL_ISM_SB_EEEEENS_10bfloat16_tESK_S2E_SK_NS26_6fusion15FusionCallbacksIS2A_NS2F_17LinearCombinationIS2E_fS2E_fLNS_15FloatRoundStyleE2EEESG_S2D_JEEENS4_5SM1004TMEM4LOAD26SM100_TMEM_LOAD_32dp32b32xES1G_NS1I_INS1J_ILi2ELi4ELi3EEENS1L_ILi16EEENSL_INS5_IJS1N_SM_EEENS5_IJSM_SB_EEEEEEENS4_39AutoVectorizingCopyWithAssumedAlignmentILi128EEENS4_14SM90_TMA_STOREES2U_S2W_S2W_EEEvvEEEEvNT_6ParamsE,"",@"SHT_CUDA_INFO"
	.sectionflags	@""
	.align	4


	//----- nvinfo : EIATTR_CUDA_API_VERSION
	.align		4
        /*0000*/ 	.byte	0x04, 0x37
        /*0002*/ 	.short	(.L_31 - .L_30)
.L_30:
        /*0004*/ 	.word	0x00000082


	//----- nvinfo : EIATTR_KPARAM_INFO
	.align		4
.L_31:
        /*0008*/ 	.byte	0x04, 0x17
        /*000a*/ 	.short	(.L_33 - .L_32)
.L_32:
        /*000c*/ 	.word	0x00000000
        /*0010*/ 	.short	0x0000
        /*0012*/ 	.short	0x0000
        /*0014*/ 	.byte	0x00, 0xf0, 0x01, 0x30


	//----- nvinfo : EIATTR_AT_ENTRY_FRAGMENTS
	.align		4
.L_33:
        /*0018*/ 	.byte	0x04, 0x4f
        /*001a*/ 	.short	(.L_35 - .L_34)


	//   ....[0]....
.L_34:
        /*001c*/ 	.word	0x00000006


	//----- nvinfo : EIATTR_RESERVED_SMEM_USED
	.align		4
.L_35:
        /*0020*/ 	.byte	0x01, 0x41
	.zero		2


	//----- nvinfo : EIATTR_SPARSE_MMA_MASK
	.align		4
        /*0024*/ 	.byte	0x03, 0x50
        /*0026*/ 	.short	0x0000


	//----- nvinfo : EIATTR_TCGEN05_1CTA_USED
	.align		4
        /*0028*/ 	.byte	0x01, 0x51
	.zero		2


	//----- nvinfo : EIATTR_MAXREG_COUNT
	.align		4
        /*002c*/ 	.byte	0x03, 0x1b
        /*002e*/ 	.short	0x00ff


	//----- nvinfo : EIATTR_NUM_BARRIERS
	.align		4
        /*0030*/ 	.byte	0x02, 0x4c
        /*0032*/ 	.byte	0x07
	.zero		1


	//----- nvinfo : EIATTR_EXTERNS
	.align		4
        /*0034*/ 	.byte	0x04, 0x0f
        /*0036*/ 	.short	(.L_37 - .L_36)


	//   ....[0]....
	.align		4
.L_36:
        /*0038*/ 	.word	index@(__assertfail)


	//----- nvinfo : EIATTR_MERCURY_ISA_VERSION
	.align		4
.L_37:
        /*003c*/ 	.byte	0x03, 0x5f
        /*003e*/ 	.short	0x0101


	//----- nvinfo : EIATTR_INT_WARP_WIDE_INSTR_OFFSETS
	.align		4
        /*0040*/ 	.byte	0x04, 0x31
        /*0042*/ 	.short	(.L_39 - .L_38)


	//   ....[0]....
.L_38:
        /*0044*/ 	.word	0x00002060


	//   ....[1]....
        /*0048*/ 	.word	0x00003d80


	//   ....[2]....
        /*004c*/ 	.word	0x00003db0


	//   ....[3]....
        /*0050*/ 	.word	0x00003e00


	//   ....[4]....
        /*0054*/ 	.word	0x000046f0


	//   ....[5]....
        /*0058*/ 	.word	0x00004740


	//   ....[6]....
        /*005c*/ 	.word	0x00004830


	//   ....[7]....
        /*0060*/ 	.word	0x000048a0


	//   ....[8]....
        /*0064*/ 	.word	0x000049b0


	//   ....[9]....
        /*0068*/ 	.word	0x00004ab0


	//   ....[10]....
        /*006c*/ 	.word	0x00004c10


	//   ....[11]....
        /*0070*/ 	.word	0x00004cc0


	//----- nvinfo : EIATTR_COOP_GROUP_MASK_REGIDS
	.align		4
.L_39:
        /*0074*/ 	.byte	0x04, 0x29
        /*0076*/ 	.short	(.L_41 - .L_40)


	//   ....[0]....
.L_40:
        /*0078*/ 	.word	0xffffffff


	//   ....[1]....
        /*007c*/ 	.word	0xffffffff


	//   ....[2]....
        /*0080*/ 	.word	0xffffffff


	//   ....[3]....
        /*0084*/ 	.word	0xffffffff


	//   ....[4]....
        /*0088*/ 	.word	0xffffffff


	//   ....[5]....
        /*008c*/ 	.word	0xffffffff


	//   ....[6]....
        /*0090*/ 	.word	0xffffffff


	//   ....[7]....
        /*0094*/ 	.word	0xffffffff


	//   ....[8]....
        /*0098*/ 	.word	0xffffffff


	//   ....[9]....
        /*009c*/ 	.word	0xffffffff


	//   ....[10]....
        /*00a0*/ 	.word	0xffffffff


	//   ....[11]....
        /*00a4*/ 	.word	0xffffffff


	//   ....[12]....
        /*00a8*/ 	.word	0xffffffff


	//----- nvinfo : EIATTR_COOP_GROUP_INSTR_OFFSETS
	.align		4
.L_41:
        /*00ac*/ 	.byte	0x04, 0x28
        /*00ae*/ 	.short	(.L_43 - .L_42)


	//   ....[0]....
.L_42:
        /*00b0*/ 	.word	0x00000090


	//   ....[1]....
        /*00b4*/ 	.word	0x00000530


	//   ....[2]....
        /*00b8*/ 	.word	0x000006c0


	//   ....[3]....
        /*00bc*/ 	.word	0x00000860


	//   ....[4]....
        /*00c0*/ 	.word	0x00000960


	//   ....[5]....
        /*00c4*/ 	.word	0x00000ad0


	//   ....[6]....
        /*00c8*/ 	.word	0x00000c30


	//   ....[7]....
        /*00cc*/ 	.word	0x00001f40


	//   ....[8]....
        /*00d0*/ 	.word	0x00002dd0


	//   ....[9]....
        /*00d4*/ 	.word	0x00002fe0


	//   ....[10]....
        /*00d8*/ 	.word	0x00003010


	//   ....[11]....
        /*00dc*/ 	.word	0x00003c70


	//   ....[12]....
        /*00e0*/ 	.word	0x00003ea0


	//----- nvinfo : EIATTR_VRC_CTA_INIT_COUNT
	.align		4
.L_43:
        /*00e4*/ 	.byte	0x02, 0x4a
        /*00e6*/ 	.byte	0x80
	.zero		1


	//----- nvinfo : EIATTR_SYSCALL_OFFSETS
	.align		4
        /*00e8*/ 	.byte	0x04, 0x46
        /*00ea*/ 	.short	(.L_45 - .L_44)


	//   ....[0]....
.L_44:
        /*00ec*/ 	.word	0x000057e0


	//   ....[1]....
        /*00f0*/ 	.word	0x000058d0


	//   ....[2]....
        /*00f4*/ 	.word	0x00006040


	//   ....[3]....
        /*00f8*/ 	.word	0x00006cc0


	//   ....[4]....
        /*00fc*/ 	.word	0x00007910


	//   ....[5]....
        /*0100*/ 	.word	0x00008560


	//----- nvinfo : EIATTR_MBARRIER_INSTR_OFFSETS
	.align		4
.L_45:
        /*0104*/ 	.byte	0x04, 0x39
        /*0106*/ 	.short	(.L_47 - .L_46)


	//   ....[0]....
.L_46:
        /*0108*/ 	.word	0x00000610
        /*010c*/ 	.word	0x000000ff
        /*0110*/ 	.word	0x00000000
        /*0114*/ 	.short	0x0100
        /*0116*/ 	.byte	0x05
	.zero		1


	//   ....[1]....
        /*0118*/ 	.word	0x00000620
        /*011c*/ 	.word	0x000000ff
        /*0120*/ 	.word	0x00000028
        /*0124*/ 	.short	0x0100
        /*0126*/ 	.byte	0x05
	.zero		1


	//   ....[2]....
        /*0128*/ 	.word	0x00000630
        /*012c*/ 	.word	0x000000ff
        /*0130*/ 	.word	0x00000008
        /*0134*/ 	.short	0x0100
        /*0136*/ 	.byte	0x05
	.zero		1


	//   ....[3]....
        /*0138*/ 	.word	0x00000640
        /*013c*/ 	.word	0x000000ff
        /*0140*/ 	.word	0x00000030
        /*0144*/ 	.short	0x0100
        /*0146*/ 	.byte	0x05
	.zero		1


	//   ....[4]....
        /*0148*/ 	.word	0x00000650
        /*014c*/ 	.word	0x000000ff
        /*0150*/ 	.word	0x00000010
        /*0154*/ 	.short	0x0100
        /*0156*/ 	.byte	0x05
	.zero		1


	//   ....[5]....
        /*0158*/ 	.word	0x00000660
        /*015c*/ 	.word	0x000000ff
        /*0160*/ 	.word	0x00000038
        /*0164*/ 	.short	0x0100
        /*0166*/ 	.byte	0x05
	.zero		1


	//   ....[6]....
        /*0168*/ 	.word	0x00000670
        /*016c*/ 	.word	0x000000ff
        /*0170*/ 	.word	0x00000018
        /*0174*/ 	.short	0x0100
        /*0176*/ 	.byte	0x05
	.zero		1


	//   ....[7]....
        /*0178*/ 	.word	0x00000680
        /*017c*/ 	.word	0x000000ff
        /*0180*/ 	.word	0x00000040
        /*0184*/ 	.short	0x0100
        /*0186*/ 	.byte	0x05
	.zero		1


	//   ....[8]....
        /*0188*/ 	.word	0x00000690
        /*018c*/ 	.word	0x000000ff
        /*0190*/ 	.word	0x00000020
        /*0194*/ 	.short	0x0100
        /*0196*/ 	.byte	0x05
	.zero		1


	//   ....[9]....
        /*0198*/ 	.word	0x000006a0
        /*019c*/ 	.word	0x000000ff
        /*01a0*/ 	.word	0x00000048
        /*01a4*/ 	.short	0x0100
        /*01a6*/ 	.byte	0x05
	.zero		1


	//   ....[10]....
        /*01a8*/ 	.word	0x000007d0
        /*01ac*/ 	.word	0x000000ff
        /*01b0*/ 	.word	0x00000050
        /*01b4*/ 	.short	0x0100
        /*01b6*/ 	.byte	0x06
	.zero		1


	//   ....[11]....
        /*01b8*/ 	.word	0x000007e0
        /*01bc*/ 	.word	0x000000ff
        /*01c0*/ 	.word	0x00000070
        /*01c4*/ 	.short	0x0100
        /*01c6*/ 	.byte	0x06
	.zero		1


	//   ....[12]....
        /*01c8*/ 	.word	0x000007f0
        /*01cc*/ 	.word	0x000000ff
        /*01d0*/ 	.word	0x00000058
        /*01d4*/ 	.short	0x0100
        /*01d6*/ 	.byte	0x06
	.zero		1


	//   ....[13]....
        /*01d8*/ 	.word	0x00000800
        /*01dc*/ 	.word	0x000000ff
        /*01e0*/ 	.word	0x00000078
        /*01e4*/ 	.short	0x0100
        /*01e6*/ 	.byte	0x06
	.zero		1


	//   ....[14]....
        /*01e8*/ 	.word	0x00000810
        /*01ec*/ 	.word	0x000000ff
        /*01f0*/ 	.word	0x00000060
        /*01f4*/ 	.short	0x0100
        /*01f6*/ 	.byte	0x06
	.zero		1


	//   ....[15]....
        /*01f8*/ 	.word	0x00000820
        /*01fc*/ 	.word	0x000000ff
        /*0200*/ 	.word	0x00000080
        /*0204*/ 	.short	0x0100
        /*0206*/ 	.byte	0x06
	.zero		1


	//   ....[16]....
        /*0208*/ 	.word	0x00000830
        /*020c*/ 	.word	0x000000ff
        /*0210*/ 	.word	0x00000068
        /*0214*/ 	.short	0x0100
        /*0216*/ 	.byte	0x06
	.zero		1


	//   ....[17]....
        /*0218*/ 	.word	0x00000840
        /*021c*/ 	.word	0x000000ff
        /*0220*/ 	.word	0x00000088
        /*0224*/ 	.short	0x0100
        /*0226*/ 	.byte	0x06
	.zero		1


	//   ....[18]....
        /*0228*/ 	.word	0x00000930
        /*022c*/ 	.word	0x000000ff
        /*0230*/ 	.word	0x00000090
        /*0234*/ 	.short	0x0100
        /*0236*/ 	.byte	0x05
	.zero		1


	//   ....[19]....
        /*0238*/ 	.word	0x00000940
        /*023c*/ 	.word	0x000000ff
        /*0240*/ 	.word	0x00000098
        /*0244*/ 	.short	0x0100
        /*0246*/ 	.byte	0x05
	.zero		1


	//   ....[20]....
        /*0248*/ 	.word	0x00000a80
        /*024c*/ 	.word	0x000000ff
        /*0250*/ 	.word	0x000000a0
        /*0254*/ 	.short	0x0100
        /*0256*/ 	.byte	0x05
	.zero		1


	//   ....[21]....
        /*0258*/ 	.word	0x00000a90
        /*025c*/ 	.word	0x000000ff
        /*0260*/ 	.word	0x000000b0
        /*0264*/ 	.short	0x0100
        /*0266*/ 	.byte	0x05
	.zero		1


	//   ....[22]....
        /*0268*/ 	.word	0x00000aa0
        /*026c*/ 	.word	0x000000ff
        /*0270*/ 	.word	0x000000a8
        /*0274*/ 	.short	0x0100
        /*0276*/ 	.byte	0x05
	.zero		1


	//   ....[23]....
        /*0278*/ 	.word	0x00000ab0
        /*027c*/ 	.word	0x000000ff
        /*0280*/ 	.word	0x000000b8
        /*0284*/ 	.short	0x0100
        /*0286*/ 	.byte	0x05
	.zero		1


	//   ....[24]....
        /*0288*/ 	.word	0x00000be0
        /*028c*/ 	.word	0x000000ff
        /*0290*/ 	.word	0x000000c0
        /*0294*/ 	.short	0x0100
        /*0296*/ 	.byte	0x06
	.zero		1


	//   ....[25]....
        /*0298*/ 	.word	0x00000bf0
        /*029c*/ 	.word	0x000000ff
        /*02a0*/ 	.word	0x000000d0
        /*02a4*/ 	.short	0x0100
        /*02a6*/ 	.byte	0x06
	.zero		1


	//   ....[26]....
        /*02a8*/ 	.word	0x00000c00
        /*02ac*/ 	.word	0x000000ff
        /*02b0*/ 	.word	0x000000c8
        /*02b4*/ 	.short	0x0100
        /*02b6*/ 	.byte	0x06
	.zero		1


	//   ....[27]....
        /*02b8*/ 	.word	0x00000c10
        /*02bc*/ 	.word	0x000000ff
        /*02c0*/ 	.word	0x000000d8
        /*02c4*/ 	.short	0x0100
        /*02c6*/ 	.byte	0x06
	.zero		1


	//   ....[28]....
        /*02c8*/ 	.word	0x00000d20
        /*02cc*/ 	.word	0x000000ff
        /*02d0*/ 	.word	0x000000e0
        /*02d4*/ 	.short	0x0100
        /*02d6*/ 	.byte	0x05
	.zero		1


	//   ....[29]....
        /*02d8*/ 	.word	0x00000d30
        /*02dc*/ 	.word	0x000000ff
        /*02e0*/ 	.word	0x000000f0
        /*02e4*/ 	.short	0x0100
        /*02e6*/ 	.byte	0x05
	.zero		1


	//   ....[30]....
        /*02e8*/ 	.word	0x00000d40
        /*02ec*/ 	.word	0x000000ff
        /*02f0*/ 	.word	0x000000e8
        /*02f4*/ 	.short	0x0100
        /*02f6*/ 	.byte	0x05
	.zero		1


	//   ....[31]....
        /*02f8*/ 	.word	0x00000d50
        /*02fc*/ 	.word	0x000000ff
        /*0300*/ 	.word	0x000000f8
        /*0304*/ 	.short	0x0100
        /*0306*/ 	.byte	0x05
	.zero		1


	//   ....[32]....
        /*0308*/ 	.word	0x000015e0
        /*030c*/ 	.word	0x00000002
        /*0310*/ 	.word	0x000000f0
        /*0314*/ 	.short	0x010a
        /*0316*/ 	.byte	0xff
	.zero		1


	//   ....[33]....
        /*0318*/ 	.word	0x00001610
        /*031c*/ 	.word	0x00000002
        /*0320*/ 	.word	0x000000e0
        /*0324*/ 	.short	0x0101
        /*0326*/ 	.byte	0xff
	.zero		1


	//   ....[34]....
        /*0328*/ 	.word	0x000016e0
        /*032c*/ 	.word	0x000000ff
        /*0330*/ 	.word	0x00000028
        /*0334*/ 	.short	0x010a
        /*0336*/ 	.byte	0x08
	.zero		1


	//   ....[35]....
        /*0338*/ 	.word	0x00001760
        /*033c*/ 	.word	0x000000ff
        /*0340*/ 	.word	0x00000028
        /*0344*/ 	.short	0x010a
        /*0346*/ 	.byte	0x21
	.zero		1


	//   ....[36]....
        /*0348*/ 	.word	0x00001860
        /*034c*/ 	.word	0x000000ff
        /*0350*/ 	.word	0x00000028
        /*0354*/ 	.short	0x010a
        /*0356*/ 	.byte	0x08
	.zero		1


	//   ....[37]....
        /*0358*/ 	.word	0x00001b10
        /*035c*/ 	.word	0x000000ff
        /*0360*/ 	.word	0x00000098
        /*0364*/ 	.short	0x0101
        /*0366*/ 	.byte	0x04
	.zero		1


	//   ....[38]....
        /*0368*/ 	.word	0x00001b30
        /*036c*/ 	.word	0x000000ff
        /*0370*/ 	.word	0x00000028
        /*0374*/ 	.short	0x010a
        /*0376*/ 	.byte	0x08
	.zero		1


	//   ....[39]....
        /*0378*/ 	.word	0x00001bb0
        /*037c*/ 	.word	0x000000ff
        /*0380*/ 	.word	0x00000028
        /*0384*/ 	.short	0x010a
        /*0386*/ 	.byte	0x21
	.zero		1


	//   ....[40]....
        /*0388*/ 	.word	0x00001cb0
        /*038c*/ 	.word	0x000000ff
        /*0390*/ 	.word	0x00000028
        /*0394*/ 	.short	0x010a
        /*0396*/ 	.byte	0x08
	.zero		1


	//   ....[41]....
        /*0398*/ 	.word	0x00001f70
        /*039c*/ 	.word	0x00000002
        /*03a0*/ 	.word	0x000000a0
        /*03a4*/ 	.short	0x010a
        /*03a6*/ 	.byte	0xff
	.zero		1


	//   ....[42]....
        /*03a8*/ 	.word	0x00002030
        /*03ac*/ 	.word	0x00000002
        /*03b0*/ 	.word	0x00000000
        /*03b4*/ 	.short	0x0101
        /*03b6*/ 	.byte	0xff
	.zero		1


	//   ....[43]....
        /*03b8*/ 	.word	0x000025b0
        /*03bc*/ 	.word	0x000000ff
        /*03c0*/ 	.word	0x00000000
        /*03c4*/ 	.short	0x010a
        /*03c6*/ 	.byte	0x05
	.zero		1


	//   ....[44]....
        /*03c8*/ 	.word	0x00002640
        /*03cc*/ 	.word	0x000000ff
        /*03d0*/ 	.word	0x00000000
        /*03d4*/ 	.short	0x010a
        /*03d6*/ 	.byte	0x05
	.zero		1


	//   ....[45]....
        /*03d8*/ 	.word	0x000026d0
        /*03dc*/ 	.word	0x000000ff
        /*03e0*/ 	.word	0x00000000
        /*03e4*/ 	.short	0x010a
        /*03e6*/ 	.byte	0x05
	.zero		1


	//   ....[46]....
        /*03e8*/ 	.word	0x00002760
        /*03ec*/ 	.word	0x000000ff
        /*03f0*/ 	.word	0x00000000
        /*03f4*/ 	.short	0x010a
        /*03f6*/ 	.byte	0x05
	.zero		1


	//   ....[47]....
        /*03f8*/ 	.word	0x00002800
        /*03fc*/ 	.word	0x00000000
        /*0400*/ 	.word	0x00000000
        /*0404*/ 	.short	0x010a
        /*0406*/ 	.byte	0xff
	.zero		1


	//   ....[48]....
        /*0408*/ 	.word	0x00002920
        /*040c*/ 	.word	0x00000000
        /*0410*/ 	.word	0x000000e0
        /*0414*/ 	.short	0x010a
        /*0416*/ 	.byte	0xff
	.zero		1


	//   ....[49]....
        /*0418*/ 	.word	0x00002990
        /*041c*/ 	.word	0x00000000
        /*0420*/ 	.word	0x00000000
        /*0424*/ 	.short	0x0101
        /*0426*/ 	.byte	0xff
	.zero		1


	//   ....[50]....
        /*0428*/ 	.word	0x000029b0
        /*042c*/ 	.word	0x000000ff
        /*0430*/ 	.word	0x000000b0
        /*0434*/ 	.short	0x010a
        /*0436*/ 	.byte	0x05
	.zero		1


	//   ....[51]....
        /*0438*/ 	.word	0x00002ad0
        /*043c*/ 	.word	0x00000000
        /*0440*/ 	.word	0x000000a0
        /*0444*/ 	.short	0x010a
        /*0446*/ 	.byte	0xff
	.zero		1


	//   ....[52]....
        /*0448*/ 	.word	0x00002bd0
        /*044c*/ 	.word	0x00000000
        /*0450*/ 	.word	0x00000000
        /*0454*/ 	.short	0x0101
        /*0456*/ 	.byte	0xff
	.zero		1


	//   ....[53]....
        /*0458*/ 	.word	0x00002c60
        /*045c*/ 	.word	0x000000ff
        /*0460*/ 	.word	0x000000b0
        /*0464*/ 	.short	0x0106
        /*0466*/ 	.byte	0x05
	.zero		1


	//   ....[54]....
        /*0468*/ 	.word	0x00002c80
        /*046c*/ 	.word	0x000000ff
        /*0470*/ 	.word	0x000000b0
        /*0474*/ 	.short	0x010a
        /*0476*/ 	.byte	0x05
	.zero		1


	//   ....[55]....
        /*0478*/ 	.word	0x00002d10
        /*047c*/ 	.word	0x000000ff
        /*0480*/ 	.word	0x000000b0
        /*0484*/ 	.short	0x0106
        /*0486*/ 	.byte	0x04
	.zero		1


	//   ....[56]....
        /*0488*/ 	.word	0x00002d50
        /*048c*/ 	.word	0x00000000
        /*0490*/ 	.word	0x000000b0
        /*0494*/ 	.short	0x010a
        /*0496*/ 	.byte	0xff
	.zero		1


	//   ....[57]....
        /*0498*/ 	.word	0x00003510
        /*049c*/ 	.word	0x00000000
        /*04a0*/ 	.word	0x000000a0
        /*04a4*/ 	.short	0x010a
        /*04a6*/ 	.byte	0xff
	.zero		1


	//   ....[58]....
        /*04a8*/ 	.word	0x00003620
        /*04ac*/ 	.word	0x00000003
        /*04b0*/ 	.word	0x00000000
        /*04b4*/ 	.short	0x0101
        /*04b6*/ 	.byte	0xff
	.zero		1


	//   ....[59]....
        /*04b8*/ 	.word	0x00003630
        /*04bc*/ 	.word	0x000000ff
        /*04c0*/ 	.word	0x00000000
        /*04c4*/ 	.short	0x010a
        /*04c6*/ 	.byte	0x0e
	.zero		1


	//   ....[60]....
        /*04c8*/ 	.word	0x00003650
        /*04cc*/ 	.word	0x000000ff
        /*04d0*/ 	.word	0x000000d0
        /*04d4*/ 	.short	0x010a
        /*04d6*/ 	.byte	0x0f
	.zero		1


	//   ....[61]....
        /*04d8*/ 	.word	0x00003720
        /*04dc*/ 	.word	0x000000ff
        /*04e0*/ 	.word	0x00000000
        /*04e4*/ 	.short	0x010a
        /*04e6*/ 	.byte	0x0e
	.zero		1


	//   ....[62]....
        /*04e8*/ 	.word	0x00003850
        /*04ec*/ 	.word	0x000000ff
        /*04f0*/ 	.word	0x00000000
        /*04f4*/ 	.short	0x010a
        /*04f6*/ 	.byte	0x24
	.zero		1


	//   ....[63]....
        /*04f8*/ 	.word	0x00003bc0
        /*04fc*/ 	.word	0x000000ff
        /*0500*/ 	.word	0x00000000
        /*0504*/ 	.short	0x010a
        /*0506*/ 	.byte	0x05
	.zero		1


	//   ....[64]....
        /*0508*/ 	.word	0x00003c50
        /*050c*/ 	.word	0x000000ff
        /*0510*/ 	.word	0x00000000
        /*0514*/ 	.short	0x010a
        /*0516*/ 	.byte	0x06
	.zero		1


	//   ....[65]....
        /*0518*/ 	.word	0x000040c0
        /*051c*/ 	.word	0x00000000
        /*0520*/ 	.word	0x000000a0
        /*0524*/ 	.short	0x010a
        /*0526*/ 	.byte	0xff
	.zero		1


	//   ....[66]....
        /*0528*/ 	.word	0x000041d0
        /*052c*/ 	.word	0x00000000
        /*0530*/ 	.word	0x00000000
        /*0534*/ 	.short	0x0101
        /*0536*/ 	.byte	0xff
	.zero		1


	//   ....[67]....
        /*0538*/ 	.word	0x000044f0
        /*053c*/ 	.word	0x000000ff
        /*0540*/ 	.word	0x00000098
        /*0544*/ 	.short	0x010a
        /*0546*/ 	.byte	0x06
	.zero		1


	//   ....[68]....
        /*0548*/ 	.word	0x00004670
        /*054c*/ 	.word	0x000000ff
        /*0550*/ 	.word	0x00000070
        /*0554*/ 	.short	0x010a
        /*0556*/ 	.byte	0x06
	.zero		1


	//   ....[69]....
        /*0558*/ 	.word	0x000047e0
        /*055c*/ 	.word	0x000000ff
        /*0560*/ 	.word	0x00000050
        /*0564*/ 	.short	0x010b
        /*0566*/ 	.byte	0x06
	.zero		1


	//   ....[70]....
        /*0568*/ 	.word	0x000047f0
        /*056c*/ 	.word	0x000000ff
        /*0570*/ 	.word	0x00000000
        /*0574*/ 	.short	0x0101
        /*0576*/ 	.byte	0x08
	.zero		1


	//   ....[71]....
        /*0578*/ 	.word	0x00004800
        /*057c*/ 	.word	0x000000ff
        /*0580*/ 	.word	0x00000078
        /*0584*/ 	.short	0x010a
        /*0586*/ 	.byte	0x06
	.zero		1


	//   ....[72]....
        /*0588*/ 	.word	0x00004950
        /*058c*/ 	.word	0x000000ff
        /*0590*/ 	.word	0x00000058
        /*0594*/ 	.short	0x010b
        /*0596*/ 	.byte	0x06
	.zero		1


	//   ....[73]....
        /*0598*/ 	.word	0x00004960
        /*059c*/ 	.word	0x000000ff
        /*05a0*/ 	.word	0x00000000
        /*05a4*/ 	.short	0x0101
        /*05a6*/ 	.byte	0x08
	.zero		1


	//   ....[74]....
        /*05a8*/ 	.word	0x00004970
        /*05ac*/ 	.word	0x000000ff
        /*05b0*/ 	.word	0x00000080
        /*05b4*/ 	.short	0x010a
        /*05b6*/ 	.byte	0x06
	.zero		1


	//   ....[75]....
        /*05b8*/ 	.word	0x00004af0
        /*05bc*/ 	.word	0x000000ff
        /*05c0*/ 	.word	0x00000060
        /*05c4*/ 	.short	0x010b
        /*05c6*/ 	.byte	0x06
	.zero		1


	//   ....[76]....
        /*05c8*/ 	.word	0x00004b30
        /*05cc*/ 	.word	0x000000ff
        /*05d0*/ 	.word	0x00000000
        /*05d4*/ 	.short	0x0101
        /*05d6*/ 	.byte	0x0e
	.zero		1


	//   ....[77]....
        /*05d8*/ 	.word	0x00004b70
        /*05dc*/ 	.word	0x000000ff
        /*05e0*/ 	.word	0x00000088
        /*05e4*/ 	.short	0x010a
        /*05e6*/ 	.byte	0x06
	.zero		1


	//   ....[78]....
        /*05e8*/ 	.word	0x00004dc0
        /*05ec*/ 	.word	0x000000ff
        /*05f0*/ 	.word	0x00000068
        /*05f4*/ 	.short	0x010b
        /*05f6*/ 	.byte	0x06
	.zero		1


	//   ....[79]....
        /*05f8*/ 	.word	0x00004de0
        /*05fc*/ 	.word	0x000000ff
        /*0600*/ 	.word	0x00000000
        /*0604*/ 	.short	0x0101
        /*0606*/ 	.byte	0x07
	.zero		1


	//   ....[80]....
        /*0608*/ 	.word	0x00004e10
        /*060c*/ 	.word	0x000000ff
        /*0610*/ 	.word	0x00000070
        /*0614*/ 	.short	0x010a
        /*0616*/ 	.byte	0x06
	.zero		1


	//   ....[81]....
        /*0618*/ 	.word	0x00004e30
        /*061c*/ 	.word	0x000000ff
        /*0620*/ 	.word	0x00000078
        /*0624*/ 	.short	0x010a
        /*0626*/ 	.byte	0x06
	.zero		1


	//   ....[82]....
        /*0628*/ 	.word	0x00004e50
        /*062c*/ 	.word	0x000000ff
        /*0630*/ 	.word	0x00000080
        /*0634*/ 	.short	0x010a
        /*0636*/ 	.byte	0x06
	.zero		1


	//   ....[83]....
        /*0638*/ 	.word	0x00004e90
        /*063c*/ 	.word	0x00000000
        /*0640*/ 	.word	0x00000088
        /*0644*/ 	.short	0x010a
        /*0646*/ 	.byte	0xff
	.zero		1


	//   ....[84]....
        /*0648*/ 	.word	0x000051c0
        /*064c*/ 	.word	0x00000000
        /*0650*/ 	.word	0x000000a0
        /*0654*/ 	.short	0x010a
        /*0656*/ 	.byte	0xff
	.zero		1


	//   ....[85]....
        /*0658*/ 	.word	0x000052d0
        /*065c*/ 	.word	0x00000000
        /*0660*/ 	.word	0x00000000
        /*0664*/ 	.short	0x0101
        /*0666*/ 	.byte	0xff
	.zero		1


	//   ....[86]....
        /*0668*/ 	.word	0x00005d00
        /*066c*/ 	.word	0x000000ff
        /*0670*/ 	.word	0x00000050
        /*0674*/ 	.short	0x010a
        /*0676*/ 	.byte	0x30
	.zero		1


	//   ....[87]....
        /*0678*/ 	.word	0x00005d40
        /*067c*/ 	.word	0x00000040
        /*0680*/ 	.word	0x000000c0
        /*0684*/ 	.short	0x010a
        /*0686*/ 	.byte	0xff
	.zero		1


	//   ....[88]....
        /*0688*/ 	.word	0x00005e30
        /*068c*/ 	.word	0x000000ff
        /*0690*/ 	.word	0x00000050
        /*0694*/ 	.short	0x010a
        /*0696*/ 	.byte	0x30
	.zero		1


	//   ....[89]....
        /*0698*/ 	.word	0x00005f20
        /*069c*/ 	.word	0x00000040
        /*06a0*/ 	.word	0x000000c0
        /*06a4*/ 	.short	0x010a
        /*06a6*/ 	.byte	0xff
	.zero		1


	//   ....[90]....
        /*06a8*/ 	.word	0x000069f0
        /*06ac*/ 	.word	0x00000000
        /*06b0*/ 	.word	0x00000000
        /*06b4*/ 	.short	0x0101
        /*06b6*/ 	.byte	0xff
	.zero		1


	//   ....[91]....
        /*06b8*/ 	.word	0x00006a00
        /*06bc*/ 	.word	0x00000002
        /*06c0*/ 	.word	0x00000050
        /*06c4*/ 	.short	0x010a
        /*06c6*/ 	.byte	0xff
	.zero		1


	//   ....[92]....
        /*06c8*/ 	.word	0x00006ae0
        /*06cc*/ 	.word	0x00000002
        /*06d0*/ 	.word	0x00000050
        /*06d4*/ 	.short	0x010a
        /*06d6*/ 	.byte	0xff
	.zero		1


	//   ....[93]....
        /*06d8*/ 	.word	0x00007640
        /*06dc*/ 	.word	0x00000048
        /*06e0*/ 	.word	0x00000000
        /*06e4*/ 	.short	0x0101
        /*06e6*/ 	.byte	0xff
	.zero		1


	//   ....[94]....
        /*06e8*/ 	.word	0x00007660
        /*06ec*/ 	.word	0x00000000
        /*06f0*/ 	.word	0x00000050
        /*06f4*/ 	.short	0x010a
        /*06f6*/ 	.byte	0xff
	.zero		1


	//   ....[95]....
        /*06f8*/ 	.word	0x00007730
        /*06fc*/ 	.word	0x00000000
        /*0700*/ 	.word	0x00000050
        /*0704*/ 	.short	0x010a
        /*0706*/ 	.byte	0xff
	.zero		1


	//   ....[96]....
        /*0708*/ 	.word	0x00008290
        /*070c*/ 	.word	0x00000048
        /*0710*/ 	.word	0x00000000
        /*0714*/ 	.short	0x0101
        /*0716*/ 	.byte	0xff
	.zero		1


	//   ....[97]....
        /*0718*/ 	.word	0x000082b0
        /*071c*/ 	.word	0x00000000
        /*0720*/ 	.word	0x00000050
        /*0724*/ 	.short	0x010a
        /*0726*/ 	.byte	0xff
	.zero		1


	//   ....[98]....
        /*0728*/ 	.word	0x00008380
        /*072c*/ 	.word	0x00000000
        /*0730*/ 	.word	0x00000050
        /*0734*/ 	.short	0x010a
        /*0736*/ 	.byte	0xff
	.zero		1


	//   ....[99]....
        /*0738*/ 	.word	0x000086e0
        /*073c*/ 	.word	0x000000ff
        /*0740*/ 	.word	0x00000000
        /*0744*/ 	.short	0x0101
        /*0746*/ 	.byte	0x05
	.zero		1


	//   ....[100]....
        /*0748*/ 	.word	0x00008f40
        /*074c*/ 	.word	0x00000000
        /*0750*/ 	.word	0x00000000
        /*0754*/ 	.short	0x0101
        /*0756*/ 	.byte	0xff
	.zero		1


	//   ....[101]....
        /*0758*/ 	.word	0x000091d0
        /*075c*/ 	.word	0x000000ff
        /*0760*/ 	.word	0x00000000
        /*0764*/ 	.short	0x0101
        /*0766*/ 	.byte	0x04
	.zero		1


	//   ....[102]....
        /*0768*/ 	.word	0x000091f0
        /*076c*/ 	.word	0x00000002
        /*0770*/ 	.word	0x000000f0
        /*0774*/ 	.short	0x010a
        /*0776*/ 	.byte	0xff
	.zero		1


	//   ....[103]....
        /*0778*/ 	.word	0x00009250
        /*077c*/ 	.word	0x00000002
        /*0780*/ 	.word	0x00000028
        /*0784*/ 	.short	0x010a
        /*0786*/ 	.byte	0xff
	.zero		1


	//   ....[104]....
        /*0788*/ 	.word	0x000092b0
        /*078c*/ 	.word	0x00000002
        /*0790*/ 	.word	0x00000028
        /*0794*/ 	.short	0x010a
        /*0796*/ 	.byte	0xff
	.zero		1


	//   ....[105]....
        /*0798*/ 	.word	0x00009300
        /*079c*/ 	.word	0x00000002
        /*07a0*/ 	.word	0x000000a0
        /*07a4*/ 	.short	0x010a
        /*07a6*/ 	.byte	0xff
	.zero		1


	//   ....[106]....
        /*07a8*/ 	.word	0x00009360
        /*07ac*/ 	.word	0x00000000
        /*07b0*/ 	.word	0x00000000
        /*07b4*/ 	.short	0x010a
        /*07b6*/ 	.byte	0xff
	.zero		1


	//   ....[107]....
        /*07b8*/ 	.word	0x000093c0
        /*07bc*/ 	.word	0x00000000
        /*07c0*/ 	.word	0x00000000
        /*07c4*/ 	.short	0x010a
        /*07c6*/ 	.byte	0xff
	.zero		1


	//   ....[108]....
        /*07c8*/ 	.word	0x00009420
        /*07cc*/ 	.word	0x00000000
        /*07d0*/ 	.word	0x00000000
        /*07d4*/ 	.short	0x010a
        /*07d6*/ 	.byte	0xff
	.zero		1


	//   ....[109]....
        /*07d8*/ 	.word	0x00009480
        /*07dc*/ 	.word	0x00000000
        /*07e0*/ 	.word	0x00000000
        /*07e4*/ 	.short	0x010a
        /*07e6*/ 	.byte	0xff
	.zero		1


	//   ....[110]....
        /*07e8*/ 	.word	0x000094d0
        /*07ec*/ 	.word	0x00000000
        /*07f0*/ 	.word	0x000000e0
        /*07f4*/ 	.short	0x010a
        /*07f6*/ 	.byte	0xff
	.zero		1


	//   ....[111]....
        /*07f8*/ 	.word	0x00009530
        /*07fc*/ 	.word	0x00000000
        /*0800*/ 	.word	0x000000b0
        /*0804*/ 	.short	0x010a
        /*0806*/ 	.byte	0xff
	.zero		1


	//   ....[112]....
        /*0808*/ 	.word	0x00009580
        /*080c*/ 	.word	0x00000000
        /*0810*/ 	.word	0x000000a0
        /*0814*/ 	.short	0x010a
        /*0816*/ 	.byte	0xff
	.zero		1


	//   ....[113]....
        /*0818*/ 	.word	0x000095e0
        /*081c*/ 	.word	0x00000000
        /*0820*/ 	.word	0x000000b0
        /*0824*/ 	.short	0x010a
        /*0826*/ 	.byte	0xff
	.zero		1


	//   ....[114]....
        /*0828*/ 	.word	0x00009630
        /*082c*/ 	.word	0x00000000
        /*0830*/ 	.word	0x000000a0
        /*0834*/ 	.short	0x010a
        /*0836*/ 	.byte	0xff
	.zero		1


	//   ....[115]....
        /*0838*/ 	.word	0x00009690
        /*083c*/ 	.word	0x00000002
        /*0840*/ 	.word	0x000000d0
        /*0844*/ 	.short	0x010a
        /*0846*/ 	.byte	0xff
	.zero		1


	//   ....[116]....
        /*0848*/ 	.word	0x000096f0
        /*084c*/ 	.word	0x00000000
        /*0850*/ 	.word	0x00000000
        /*0854*/ 	.short	0x010a
        /*0856*/ 	.byte	0xff
	.zero		1


	//   ....[117]....
        /*0858*/ 	.word	0x00009750
        /*085c*/ 	.word	0x00000000
        /*0860*/ 	.word	0x00000000
        /*0864*/ 	.short	0x010a
        /*0866*/ 	.byte	0xff
	.zero		1


	//   ....[118]....
        /*0868*/ 	.word	0x000097b0
        /*086c*/ 	.word	0x00000000
        /*0870*/ 	.word	0x00000000
        /*0874*/ 	.short	0x010a
        /*0876*/ 	.byte	0xff
	.zero		1


	//   ....[119]....
        /*0878*/ 	.word	0x00009800
        /*087c*/ 	.word	0x00000000
        /*0880*/ 	.word	0x000000a0
        /*0884*/ 	.short	0x010a
        /*0886*/ 	.byte	0xff
	.zero		1


	//   ....[120]....
        /*0888*/ 	.word	0x00009860
        /*088c*/ 	.word	0x00000000
        /*0890*/ 	.word	0x00000098
        /*0894*/ 	.short	0x010a
        /*0896*/ 	.byte	0xff
	.zero		1


	//   ....[121]....
        /*0898*/ 	.word	0x000098c0
        /*089c*/ 	.word	0x00000000
        /*08a0*/ 	.word	0x00000070
        /*08a4*/ 	.short	0x010a
        /*08a6*/ 	.byte	0xff
	.zero		1


	//   ....[122]....
        /*08a8*/ 	.word	0x00009920
        /*08ac*/ 	.word	0x00000000
        /*08b0*/ 	.word	0x00000078
        /*08b4*/ 	.short	0x010a
        /*08b6*/ 	.byte	0xff
	.zero		1


	//   ....[123]....
        /*08b8*/ 	.word	0x00009980
        /*08bc*/ 	.word	0x00000000
        /*08c0*/ 	.word	0x00000080
        /*08c4*/ 	.short	0x010a
        /*08c6*/ 	.byte	0xff
	.zero		1


	//   ....[124]....
        /*08c8*/ 	.word	0x000099e0
        /*08cc*/ 	.word	0x00000000
        /*08d0*/ 	.word	0x00000088
        /*08d4*/ 	.short	0x010a
        /*08d6*/ 	.byte	0xff
	.zero		1


	//   ....[125]....
        /*08d8*/ 	.word	0x00009a40
        /*08dc*/ 	.word	0x00000000
        /*08e0*/ 	.word	0x00000070
        /*08e4*/ 	.short	0x010a
        /*08e6*/ 	.byte	0xff
	.zero		1


	//   ....[126]....
        /*08e8*/ 	.word	0x00009aa0
        /*08ec*/ 	.word	0x00000000
        /*08f0*/ 	.word	0x00000078
        /*08f4*/ 	.short	0x010a
        /*08f6*/ 	.byte	0xff
	.zero		1


	//   ....[127]....
        /*08f8*/ 	.word	0x00009b00
        /*08fc*/ 	.word	0x00000000
        /*0900*/ 	.word	0x00000080
        /*0904*/ 	.short	0x010a
        /*0906*/ 	.byte	0xff
	.zero		1


	//   ....[128]....
        /*0908*/ 	.word	0x00009b50
        /*090c*/ 	.word	0x00000000
        /*0910*/ 	.word	0x000000a0
        /*0914*/ 	.short	0x010a
        /*0916*/ 	.byte	0xff
	.zero		1


	//   ....[129]....
        /*0918*/ 	.word	0x00009bb0
        /*091c*/ 	.word	0x00000002
        /*0920*/ 	.word	0x00000050
        /*0924*/ 	.short	0x010a
        /*0926*/ 	.byte	0xff
	.zero		1


	//   ....[130]....
        /*0928*/ 	.word	0x00009c00
        /*092c*/ 	.word	0x00000040
        /*0930*/ 	.word	0x000000c0
        /*0934*/ 	.short	0x010a
        /*0936*/ 	.byte	0xff
	.zero		1


	//   ....[131]....
        /*0938*/ 	.word	0x00009c50
        /*093c*/ 	.word	0x00000002
        /*0940*/ 	.word	0x00000050
        /*0944*/ 	.short	0x010a
        /*0946*/ 	.byte	0xff
	.zero		1


	//   ....[132]....
        /*0948*/ 	.word	0x00009ca0
        /*094c*/ 	.word	0x00000000
        /*0950*/ 	.word	0x00000050
        /*0954*/ 	.short	0x010a
        /*0956*/ 	.byte	0xff
	.zero		1


	//   ....[133]....
        /*0958*/ 	.word	0x00009cf0
        /*095c*/ 	.word	0x00000000
        /*0960*/ 	.word	0x00000050
        /*0964*/ 	.short	0x010a
        /*0966*/ 	.byte	0xff
	.zero		1


	//----- nvinfo : EIATTR_NUM_MBARRIERS
	.align		4
.L_47:
        /*0968*/ 	.byte	0x03, 0x38
        /*096a*/ 	.short	0x0020


	//----- nvinfo : EIATTR_EXIT_INSTR_OFFSETS
	.align		4
        /*096c*/ 	.byte	0x04, 0x1c
        /*096e*/ 	.short	(.L_49 - .L_48)


	//   ....[0]....
.L_48:
        /*0970*/ 	.word	0x00002830


	//   ....[1]....
        /*0974*/ 	.word	0x00002d20


	//   ....[2]....
        /*0978*/ 	.word	0x00002d80


	//   ....[3]....
        /*097c*/ 	.word	0x00003eb0


	//   ....[4]....
        /*0980*/ 	.word	0x00004ec0


	//   ....[5]....
        /*0984*/ 	.word	0x00004f00


	//   ....[6]....
        /*0988*/ 	.word	0x000090c0


	//   ....[7]....
        /*098c*/ 	.word	0x00009140


	//   ....[8]....
        /*0990*/ 	.word	0x00009170


	//   ....[9]....
        /*0994*/ 	.word	0x000091e0


	//----- nvinfo : EIATTR_MAX_THREADS
	.align		4
.L_49:
        /*0998*/ 	.byte	0x04, 0x05
        /*099a*/ 	.short	(.L_51 - .L_50)
.L_50:
        /*099c*/ 	.word	0x00000100
        /*09a0*/ 	.word	0x00000001
        /*09a4*/ 	.word	0x00000001


	//----- nvinfo : EIATTR_CRS_STACK_SIZE
	.align		4
.L_51:
        /*09a8*/ 	.byte	0x04, 0x1e
        /*09aa*/ 	.short	(.L_53 - .L_52)
.L_52:
        /*09ac*/ 	.word	0x00000000


	//----- nvinfo : EIATTR_CBANK_PARAM_SIZE
	.align		4
.L_53:
        /*09b0*/ 	.byte	0x03, 0x19
        /*09b2*/ 	.short	0x0c00


	//----- nvinfo : EIATTR_PARAM_CBANK
	.align		4
        /*09b4*/ 	.byte	0x04, 0x0a
        /*09b6*/ 	.short	(.L_55 - .L_54)
	.align		4
.L_54:
        /*09b8*/ 	.word	index@(.nv.constant0._ZN7cutlass13device_kernelINS_4gemm6kernel13GemmUniversalIN4cute5tupleIJiiiiEEENS1_10collective13CollectiveMmaINS1_46MainloopSm100TmaUmmaWarpSpecializedBlockScaledILi5ELi2ELi2ENS5_IJNS4_1CILi1EEESB_SB_EEEEENS5_IJNSA_ILi128EEESE_NSA_ILi256EEEEEENS5_IJNS_12float_e2m1_tENS_13float_ue8m0_tEEEENS5_IJNS5_IJlSB_lEEENS4_6LayoutINS5_IJNS5_IJNS5_IJNSA_ILi32EEENSA_ILi4EEEEEEiEEESP_NS5_IJSB_iEEEEEENS5_IJNS5_IJNS5_IJNSA_ILi16EEESN_EEEiEEENS5_IJNS5_IJNSA_ILi0EEESB_EEENSA_ILi512EEEEEENS5_IJSV_iEEEEEEEEEEESJ_S12_NS4_8TiledMMAINS4_8MMA_AtomIJNS4_17SM100_MMA_MXF4_SSISH_SH_fSI_Li128ELi128ELi32ELNS4_4UMMA5MajorE0ELS17_0ELNS16_7ScaleInE0ELS18_0EEEEEENSL_ISC_NS5_IJSV_SV_SV_EEEEENS5_IJNS4_10UnderscoreES1D_S1D_EEEEENS5_IJNS4_13SM90_TMA_LOADES1G_EEENS5_IJNS4_14ComposedLayoutINS4_7SwizzleILi3ELi4ELi3EEENS4_18smem_ptr_flag_bitsILi4EEENSL_INS5_IJNSA_ILi8EEESF_EEENS5_IJSF_SB_EEEEEEENSL_INS5_IJNS5_IJNS5_IJSO_SB_EEENS5_IJSM_NSA_ILi2EEEEEEEEESB_NS5_IJS1T_S1T_EEEEEENS5_IJNS5_IJNS5_IJST_SX_EEESW_EEESV_NS5_IJS1T_SX_EEEEEEEEEEEvNS4_8identityES1H_S23_vS24_EENS_8epilogue10collective18CollectiveEpilogueINS26_23Sm100TmaWarpSpecializedILi4ELi2ELi32ELb1ELb0EEEJSG_NS5_IJNSL_ISE_SB_EENSL_ISM_SB_EEEEENS_10bfloat16_tESK_S2E_SK_NS26_6fusion15FusionCallbacksIS2A_NS2F_17LinearCombinationIS2E_fS2E_fLNS_15FloatRoundStyleE2EEESG_S2D_JEEENS4_5SM1004TMEM4LOAD26SM100_TMEM_LOAD_32dp32b32xES1G_NS1I_INS1J_ILi2ELi4ELi3EEENS1L_ILi16EEENSL_INS5_IJS1N_SM_EEENS5_IJSM_SB_EEEEEEENS4_39AutoVectorizingCopyWithAssumedAlignmentILi128EEENS4_14SM90_TMA_STOREES2U_S2W_S2W_EEEvvEEEEvNT_6ParamsE)
        /*09bc*/ 	.short	0x0380
        /*09be*/ 	.short	0x0c00


	//----- nvinfo : EIATTR_SW_WAR
	.align		4
.L_55:
        /*09c0*/ 	.byte	0x04, 0x36
        /*09c2*/ 	.short	(.L_57 - .L_56)
.L_56:
        /*09c4*/ 	.word	0x00000008
.L_57:


//--------------------- .nv.callgraph             --------------------------
	.section	.nv.callgraph,"",@"SHT_CUDA_CALLGRAPH"
	.align	4
	.sectionentsize	8
	.align		4
        /*0000*/ 	.word	0x00000000
	.align		4
        /*0004*/ 	.word	0xffffffff
	.align		4
        /*0008*/ 	.word	index@(_ZN7cutlass13device_kernelINS_4gemm6kernel13GemmUniversalIN4cute5tupleIJiiiiEEENS1_10collective13CollectiveMmaINS1_46MainloopSm100TmaUmmaWarpSpecializedBlockScaledILi5ELi2ELi2ENS5_IJNS4_1CILi1EEESB_SB_EEEEENS5_IJNSA_ILi128EEESE_NSA_ILi256EEEEEENS5_IJNS_12float_e2m1_tENS_13float_ue8m0_tEEEENS5_IJNS5_IJlSB_lEEENS4_6LayoutINS5_IJNS5_IJNS5_IJNSA_ILi32EEENSA_ILi4EEEEEEiEEESP_NS5_IJSB_iEEEEEENS5_IJNS5_IJNS5_IJNSA_ILi16EEESN_EEEiEEENS5_IJNS5_IJNSA_ILi0EEESB_EEENSA_ILi512EEEEEENS5_IJSV_iEEEEEEEEEEESJ_S12_NS4_8TiledMMAINS4_8MMA_AtomIJNS4_17SM100_MMA_MXF4_SSISH_SH_fSI_Li128ELi128ELi32ELNS4_4UMMA5MajorE0ELS17_0ELNS16_7ScaleInE0ELS18_0EEEEEENSL_ISC_NS5_IJSV_SV_SV_EEEEENS5_IJNS4_10UnderscoreES1D_S1D_EEEEENS5_IJNS4_13SM90_TMA_LOADES1G_EEENS5_IJNS4_14ComposedLayoutINS4_7SwizzleILi3ELi4ELi3EEENS4_18smem_ptr_flag_bitsILi4EEENSL_INS5_IJNSA_ILi8EEESF_EEENS5_IJSF_SB_EEEEEEENSL_INS5_IJNS5_IJNS5_IJSO_SB_EEENS5_IJSM_NSA_ILi2EEEEEEEEESB_NS5_IJS1T_S1T_EEEEEENS5_IJNS5_IJNS5_IJST_SX_EEESW_EEESV_NS5_IJS1T_SX_EEEEEEEEEEEvNS4_8identityES1H_S23_vS24_EENS_8epilogue10collective18CollectiveEpilogueINS26_23Sm100TmaWarpSpecializedILi4ELi2ELi32ELb1ELb0EEEJSG_NS5_IJNSL_ISE_SB_EENSL_ISM_SB_EEEEENS_10bfloat16_tESK_S2E_SK_NS26_6fusion15FusionCallbacksIS2A_NS2F_17LinearCombinationIS2E_fS2E_fLNS_15FloatRoundStyleE2EEESG_S2D_JEEENS4_5SM1004TMEM4LOAD26SM100_TMEM_LOAD_32dp32b32xES1G_NS1I_INS1J_ILi2ELi4ELi3EEENS1L_ILi16EEENSL_INS5_IJS1N_SM_EEENS5_IJSM_SB_EEEEEEENS4_39AutoVectorizingCopyWithAssumedAlignmentILi128EEENS4_14SM90_TMA_STOREES2U_S2W_S2W_EEEvvEEEEvNT_6ParamsE)
	.align		4
        /*000c*/ 	.word	index@(__assertfail)
	.align		4
        /*0010*/ 	.word	0x00000000
	.align		4
        /*0014*/ 	.word	0xfffffffe
	.align		4
        /*0018*/ 	.word	0x00000000
	.align		4
        /*001c*/ 	.word	0xfffffffd
	.align		4
        /*0020*/ 	.word	0x00000000
	.align		4
        /*0024*/ 	.word	0xfffffffc


//--------------------- .nv.constant4             --------------------------
	.section	.nv.constant4,"a",@progbits
	.align	8
	.align		8
.nv.constant4:
        /*0000*/ 	.dword	__assertfail
	.align		8
        /*0008*/ 	.dword	__unnamed_1
	.align		8
        /*0010*/ 	.dword	__unnamed_2
	.align		8
        /*0018*/ 	.dword	_ZN40_INTERNAL_21065e5c_4_k_cu_08f4b6e7_267334cuda3std3__45__cpo5beginE
	.align		8
        /*0020*/ 	.dword	_ZN40_INTERNAL_21065e5c_4_k_cu_08f4b6e7_267334cuda3std3__45__cpo3endE
	.align		8
        /*0028*/ 	.dword	_ZN40_INTERNAL_21065e5c_4_k_cu_08f4b6e7_267334cuda3std3__45__cpo6cbeginE
	.align		8
        /*0030*/ 	.dword	_ZN40_INTERNAL_21065e5c_4_k_cu_08f4b6e7_267334cuda3std3__45__cpo4cendE
	.align		8
        /*0038*/ 	.dword	_ZN40_INTERNAL_21065e5c_4_k_cu_08f4b6e7_267334cuda3std3__442_GLOBAL__N__21065e5c_4_k_cu_08f4b6e7_267336ignoreE
	.align		8
        /*0040*/ 	.dword	_ZN40_INTERNAL_21065e5c_4_k_cu_08f4b6e7_267334cuda3std3__419piecewise_constructE
	.align		8
        /*0048*/ 	.dword	_ZN40_INTERNAL_21065e5c_4_k_cu_08f4b6e7_267334cuda3std3__48in_placeE
	.align		8
        /*0050*/ 	.dword	_ZN40_INTERNAL_21065e5c_4_k_cu_08f4b6e7_267334cuda3std6ranges3__45__cpo4swapE
	.align		8
        /*0058*/ 	.dword	_ZN40_INTERNAL_21065e5c_4_k_cu_08f4b6e7_267334cuda3std6ranges3__45__cpo9iter_moveE
	.align		8
        /*0060*/ 	.dword	_ZN40_INTERNAL_21065e5c_4_k_cu_08f4b6e7_267334cute7productE
	.align		8
        /*0068*/ 	.dword	_ZN40_INTERNAL_21065e5c_4_k_cu_08f4b6e7_267334cute1_E
	.align		8
        /*0070*/ 	.dword	$str$25
	.align		8
        /*0078*/ 	.dword	$str$26
	.align		8
        /*0080*/ 	.dword	$str$29
	.align		8
        /*0088*/ 	.dword	$str$30


//--------------------- .text._ZN7cutlass13device_kernelINS_4gemm6kernel13GemmUniversalIN4cute5tupleIJiiiiEEENS1_10collective13CollectiveMmaINS1_46MainloopSm100TmaUmmaWarpSpecializedBlockScaledILi5ELi2ELi2ENS5_IJNS4_1CILi1EEESB_SB_EEEEENS5_IJNSA_ILi128EEESE_NSA_ILi256EEEEEENS5_IJNS_12float_e2m1_tENS_13float_ue8m0_tEEEENS5_IJNS5_IJlSB_lEEENS4_6LayoutINS5_IJNS5_IJNS5_IJNSA_ILi32EEENSA_ILi4EEEEEEiEEESP_NS5_IJSB_iEEEEEENS5_IJNS5_IJNS5_IJNSA_ILi16EEESN_EEEiEEENS5_IJNS5_IJNSA_ILi0EEESB_EEENSA_ILi512EEEEEENS5_IJSV_iEEEEEEEEEEESJ_S12_NS4_8TiledMMAINS4_8MMA_AtomIJNS4_17SM100_MMA_MXF4_SSISH_SH_fSI_Li128ELi128ELi32ELNS4_4UMMA5MajorE0ELS17_0ELNS16_7ScaleInE0ELS18_0EEEEEENSL_ISC_NS5_IJSV_SV_SV_EEEEENS5_IJNS4_10UnderscoreES1D_S1D_EEEEENS5_IJNS4_13SM90_TMA_LOADES1G_EEENS5_IJNS4_14ComposedLayoutINS4_7SwizzleILi3ELi4ELi3EEENS4_18smem_ptr_flag_bitsILi4EEENSL_INS5_IJNSA_ILi8EEESF_EEENS5_IJSF_SB_EEEEEEENSL_INS5_IJNS5_IJNS5_IJSO_SB_EEENS5_IJSM_NSA_ILi2EEEEEEEEESB_NS5_IJS1T_S1T_EEEEEENS5_IJNS5_IJNS5_IJST_SX_EEESW_EEESV_NS5_IJS1T_SX_EEEEEEEEEEEvNS4_8identityES1H_S23_vS24_EENS_8epilogue10collective18CollectiveEpilogueINS26_23Sm100TmaWarpSpecializedILi4ELi2ELi32ELb1ELb0EEEJSG_NS5_IJNSL_ISE_SB_EENSL_ISM_SB_EEEEENS_10bfloat16_tESK_S2E_SK_NS26_6fusion15FusionCallbacksIS2A_NS2F_17LinearCombinationIS2E_fS2E_fLNS_15FloatRoundStyleE2EEESG_S2D_JEEENS4_5SM1004TMEM4LOAD26SM100_TMEM_LOAD_32dp32b32xES1G_NS1I_INS1J_ILi2ELi4ELi3EEENS1L_ILi16EEENSL_INS5_IJS1N_SM_EEENS5_IJSM_SB_EEEEEEENS4_39AutoVectorizingCopyWithAssumedAlignmentILi128EEENS4_14SM90_TMA_STOREES2U_S2W_S2W_EEEvvEEEEvNT_6ParamsE --------------------------
	.section	.text._ZN7cutlass13device_kernelINS_4gemm6kernel13GemmUniversalIN4cute5tupleIJiiiiEEENS1_10collective13CollectiveMmaINS1_46MainloopSm100TmaUmmaWarpSpecializedBlockScaledILi5ELi2ELi2ENS5_IJNS4_1CILi1EEESB_SB_EEEEENS5_IJNSA_ILi128EEESE_NSA_ILi256EEEEEENS5_IJNS_12float_e2m1_tENS_13float_ue8m0_tEEEENS5_IJNS5_IJlSB_lEEENS4_6LayoutINS5_IJNS5_IJNS5_IJNSA_ILi32EEENSA_ILi4EEEEEEiEEESP_NS5_IJSB_iEEEEEENS5_IJNS5_IJNS5_IJNSA_ILi16EEESN_EEEiEEENS5_IJNS5_IJNSA_ILi0EEESB_EEENSA_ILi512EEEEEENS5_IJSV_iEEEEEEEEEEESJ_S12_NS4_8TiledMMAINS4_8MMA_AtomIJNS4_17SM100_MMA_MXF4_SSISH_SH_fSI_Li128ELi128ELi32ELNS4_4UMMA5MajorE0ELS17_0ELNS16_7ScaleInE0ELS18_0EEEEEENSL_ISC_NS5_IJSV_SV_SV_EEEEENS5_IJNS4_10UnderscoreES1D_S1D_EEEEENS5_IJNS4_13SM90_TMA_LOADES1G_EEENS5_IJNS4_14ComposedLayoutINS4_7SwizzleILi3ELi4ELi3EEENS4_18smem_ptr_flag_bitsILi4EEENSL_INS5_IJNSA_ILi8EEESF_EEENS5_IJSF_SB_EEEEEEENSL_INS5_IJNS5_IJNS5_IJSO_SB_EEENS5_IJSM_NSA_ILi2EEEEEEEEESB_NS5_IJS1T_S1T_EEEEEENS5_IJNS5_IJNS5_IJST_SX_EEESW_EEESV_NS5_IJS1T_SX_EEEEEEEEEEEvNS4_8identityES1H_S23_vS24_EENS_8epilogue10collective18CollectiveEpilogueINS26_23Sm100TmaWarpSpecializedILi4ELi2ELi32ELb1ELb0EEEJSG_NS5_IJNSL_ISE_SB_EENSL_ISM_SB_EEEEENS_10bfloat16_tESK_S2E_SK_NS26_6fusion15FusionCallbacksIS2A_NS2F_17LinearCombinationIS2E_fS2E_fLNS_15FloatRoundStyleE2EEESG_S2D_JEEENS4_5SM1004TMEM4LOAD26SM100_TMEM_LOAD_32dp32b32xES1G_NS1I_INS1J_ILi2ELi4ELi3EEENS1L_ILi16EEENSL_INS5_IJS1N_SM_EEENS5_IJSM_SB_EEEEEEENS4_39AutoVectorizingCopyWithAssumedAlignmentILi128EEENS4_14SM90_TMA_STOREES2U_S2W_S2W_EEEvvEEEEvNT_6ParamsE,"ax",@progbits
	.align	128
.text._ZN7cutlass13device_kernelINS_4gemm6kernel13GemmUniversalIN4cute5tupleIJiiiiEEENS1_10collective13CollectiveMmaINS1_46MainloopSm100TmaUmmaWarpSpecializedBlockScaledILi5ELi2ELi2ENS5_IJNS4_1CILi1EEESB_SB_EEEEENS5_IJNSA_ILi128EEESE_NSA_ILi256EEEEEENS5_IJNS_12float_e2m1_tENS_13float_ue8m0_tEEEENS5_IJNS5_IJlSB_lEEENS4_6LayoutINS5_IJNS5_IJNS5_IJNSA_ILi32EEENSA_ILi4EEEEEEiEEESP_NS5_IJSB_iEEEEEENS5_IJNS5_IJNS5_IJNSA_ILi16EEESN_EEEiEEENS5_IJNS5_IJNSA_ILi0EEESB_EEENSA_ILi512EEEEEENS5_IJSV_iEEEEEEEEEEESJ_S12_NS4_8TiledMMAINS4_8MMA_AtomIJNS4_17SM100_MMA_MXF4_SSISH_SH_fSI_Li128ELi128ELi32ELNS4_4UMMA5MajorE0ELS17_0ELNS16_7ScaleInE0ELS18_0EEEEEENSL_ISC_NS5_IJSV_SV_SV_EEEEENS5_IJNS4_10UnderscoreES1D_S1D_EEEEENS5_IJNS4_13SM90_TMA_LOADES1G_EEENS5_IJNS4_14ComposedLayoutINS4_7SwizzleILi3ELi4ELi3EEENS4_18smem_ptr_flag_bitsILi4EEENSL_INS5_IJNSA_ILi8EEESF_EEENS5_IJSF_SB_EEEEEEENSL_INS5_IJNS5_IJNS5_IJSO_SB_EEENS5_IJSM_NSA_ILi2EEEEEEEEESB_NS5_IJS1T_S1T_EEEEEENS5_IJNS5_IJNS5_IJST_SX_EEESW_EEESV_NS5_IJS1T_SX_EEEEEEEEEEEvNS4_8identityES1H_S23_vS24_EENS_8epilogue10collective18CollectiveEpilogueINS26_23Sm100TmaWarpSpecializedILi4ELi2ELi32ELb1ELb0EEEJSG_NS5_IJNSL_ISE_SB_EENSL_ISM_SB_EEEEENS_10bfloat16_tESK_S2E_SK_NS26_6fusion15FusionCallbacksIS2A_NS2F_17LinearCombinationIS2E_fS2E_fLNS_15FloatRoundStyleE2EEESG_S2D_JEEENS4_5SM1004TMEM4LOAD26SM100_TMEM_LOAD_32dp32b32xES1G_NS1I_INS1J_ILi2ELi4ELi3EEENS1L_ILi16EEENSL_INS5_IJS1N_SM_EEENS5_IJSM_SB_EEEEEEENS4_39AutoVectorizingCopyWithAssumedAlignmentILi128EEENS4_14SM90_TMA_STOREES2U_S2W_S2W_EEEvvEEEEvNT_6ParamsE:
        .type           _ZN7cutlass13device_kernelINS_4gemm6kernel13GemmUniversalIN4cute5tupleIJiiiiEEENS1_10collective13CollectiveMmaINS1_46MainloopSm100TmaUmmaWarpSpecializedBlockScaledILi5ELi2ELi2ENS5_IJNS4_1CILi1EEESB_SB_EEEEENS5_IJNSA_ILi128EEESE_NSA_ILi256EEEEEENS5_IJNS_12float_e2m1_tENS_13float_ue8m0_tEEEENS5_IJNS5_IJlSB_lEEENS4_6LayoutINS5_IJNS5_IJNS5_IJNSA_ILi32EEENSA_ILi4EEEEEEiEEESP_NS5_IJSB_iEEEEEENS5_IJNS5_IJNS5_IJNSA_ILi16EEESN_EEEiEEENS5_IJNS5_IJNSA_ILi0EEESB_EEENSA_ILi512EEEEEENS5_IJSV_iEEEEEEEEEEESJ_S12_NS4_8TiledMMAINS4_8MMA_AtomIJNS4_17SM100_MMA_MXF4_SSISH_SH_fSI_Li128ELi128ELi32ELNS4_4UMMA5MajorE0ELS17_0ELNS16_7ScaleInE0ELS18_0EEEEEENSL_ISC_NS5_IJSV_SV_SV_EEEEENS5_IJNS4_10UnderscoreES1D_S1D_EEEEENS5_IJNS4_13SM90_TMA_LOADES1G_EEENS5_IJNS4_14ComposedLayoutINS4_7SwizzleILi3ELi4ELi3EEENS4_18smem_ptr_flag_bitsILi4EEENSL_INS5_IJNSA_ILi8EEESF_EEENS5_IJSF_SB_EEEEEEENSL_INS5_IJNS5_IJNS5_IJSO_SB_EEENS5_IJSM_NSA_ILi2EEEEEEEEESB_NS5_IJS1T_S1T_EEEEEENS5_IJNS5_IJNS5_IJST_SX_EEESW_EEESV_NS5_IJS1T_SX_EEEEEEEEEEEvNS4_8identityES1H_S23_vS24_EENS_8epilogue10collective18CollectiveEpilogueINS26_23Sm100TmaWarpSpecializedILi4ELi2ELi32ELb1ELb0EEEJSG_NS5_IJNSL_ISE_SB_EENSL_ISM_SB_EEEEENS_10bfloat16_tESK_S2E_SK_NS26_6fusion15FusionCallbacksIS2A_NS2F_17LinearCombinationIS2E_fS2E_fLNS_15FloatRoundStyleE2EEESG_S2D_JEEENS4_5SM1004TMEM4LOAD26SM100_TMEM_LOAD_32dp32b32xES1G_NS1I_INS1J_ILi2ELi4ELi3EEENS1L_ILi16EEENSL_INS5_IJS1N_SM_EEENS5_IJSM_SB_EEEEEEENS4_39AutoVectorizingCopyWithAssumedAlignmentILi128EEENS4_14SM90_TMA_STOREES2U_S2W_S2W_EEEvvEEEEvNT_6ParamsE,@function
        .size           _ZN7cutlass13device_kernelINS_4gemm6kernel13GemmUniversalIN4cute5tupleIJiiiiEEENS1_10collective13CollectiveMmaINS1_46MainloopSm100TmaUmmaWarpSpecializedBlockScaledILi5ELi2ELi2ENS5_IJNS4_1CILi1EEESB_SB_EEEEENS5_IJNSA_ILi128EEESE_NSA_ILi256EEEEEENS5_IJNS_12float_e2m1_tENS_13float_ue8m0_tEEEENS5_IJNS5_IJlSB_lEEENS4_6LayoutINS5_IJNS5_IJNS5_IJNSA_ILi32EEENSA_ILi4EEEEEEiEEESP_NS5_IJSB_iEEEEEENS5_IJNS5_IJNS5_IJNSA_ILi16EEESN_EEEiEEENS5_IJNS5_IJNSA_ILi0EEESB_EEENSA_ILi512EEEEEENS5_IJSV_iEEEEEEEEEEESJ_S12_NS4_8TiledMMAINS4_8MMA_AtomIJNS4_17SM100_MMA_MXF4_SSISH_SH_fSI_Li128ELi128ELi32ELNS4_4UMMA5MajorE0ELS17_0ELNS16_7ScaleInE0ELS18_0EEEEEENSL_ISC_NS5_IJSV_SV_SV_EEEEENS5_IJNS4_10UnderscoreES1D_S1D_EEEEENS5_IJNS4_13SM90_TMA_LOADES1G_EEENS5_IJNS4_14ComposedLayoutINS4_7SwizzleILi3ELi4ELi3EEENS4_18smem_ptr_flag_bitsILi4EEENSL_INS5_IJNSA_ILi8EEESF_EEENS5_IJSF_SB_EEEEEEENSL_INS5_IJNS5_IJNS5_IJSO_SB_EEENS5_IJSM_NSA_ILi2EEEEEEEEESB_NS5_IJS1T_S1T_EEEEEENS5_IJNS5_IJNS5_IJST_SX_EEESW_EEESV_NS5_IJS1T_SX_EEEEEEEEEEEvNS4_8identityES1H_S23_vS24_EENS_8epilogue10collective18CollectiveEpilogueINS26_23Sm100TmaWarpSpecializedILi4ELi2ELi32ELb1ELb0EEEJSG_NS5_IJNSL_ISE_SB_EENSL_ISM_SB_EEEEENS_10bfloat16_tESK_S2E_SK_NS26_6fusion15FusionCallbacksIS2A_NS2F_17LinearCombinationIS2E_fS2E_fLNS_15FloatRoundStyleE2EEESG_S2D_JEEENS4_5SM1004TMEM4LOAD26SM100_TMEM_LOAD_32dp32b32xES1G_NS1I_INS1J_ILi2ELi4ELi3EEENS1L_ILi16EEENSL_INS5_IJS1N_SM_EEENS5_IJSM_SB_EEEEEEENS4_39AutoVectorizingCopyWithAssumedAlignmentILi128EEENS4_14SM90_TMA_STOREES2U_S2W_S2W_EEEvvEEEEvNT_6ParamsE,(.L_x_177 - _ZN7cutlass13device_kernelINS_4gemm6kernel13GemmUniversalIN4cute5tupleIJiiiiEEENS1_10collective13CollectiveMmaINS1_46MainloopSm100TmaUmmaWarpSpecializedBlockScaledILi5ELi2ELi2ENS5_IJNS4_1CILi1EEESB_SB_EEEEENS5_IJNSA_ILi128EEESE_NSA_ILi256EEEEEENS5_IJNS_12float_e2m1_tENS_13float_ue8m0_tEEEENS5_IJNS5_IJlSB_lEEENS4_6LayoutINS5_IJNS5_IJNS5_IJNSA_ILi32EEENSA_ILi4EEEEEEiEEESP_NS5_IJSB_iEEEEEENS5_IJNS5_IJNS5_IJNSA_ILi16EEESN_EEEiEEENS5_IJNS5_IJNSA_ILi0EEESB_EEENSA_ILi512EEEEEENS5_IJSV_iEEEEEEEEEEESJ_S12_NS4_8TiledMMAINS4_8MMA_AtomIJNS4_17SM100_MMA_MXF4_SSISH_SH_fSI_Li128ELi128ELi32ELNS4_4UMMA5MajorE0ELS17_0ELNS16_7ScaleInE0ELS18_0EEEEEENSL_ISC_NS5_IJSV_SV_SV_EEEEENS5_IJNS4_10UnderscoreES1D_S1D_EEEEENS5_IJNS4_13SM90_TMA_LOADES1G_EEENS5_IJNS4_14ComposedLayoutINS4_7SwizzleILi3ELi4ELi3EEENS4_18smem_ptr_flag_bitsILi4EEENSL_INS5_IJNSA_ILi8EEESF_EEENS5_IJSF_SB_EEEEEEENSL_INS5_IJNS5_IJNS5_IJSO_SB_EEENS5_IJSM_NSA_ILi2EEEEEEEEESB_NS5_IJS1T_S1T_EEEEEENS5_IJNS5_IJNS5_IJST_SX_EEESW_EEESV_NS5_IJS1T_SX_EEEEEEEEEEEvNS4_8identityES1H_S23_vS24_EENS_8epilogue10collective18CollectiveEpilogueINS26_23Sm100TmaWarpSpecializedILi4ELi2ELi32ELb1ELb0EEEJSG_NS5_IJNSL_ISE_SB_EENSL_ISM_SB_EEEEENS_10bfloat16_tESK_S2E_SK_NS26_6fusion15FusionCallbacksIS2A_NS2F_17LinearCombinationIS2E_fS2E_fLNS_15FloatRoundStyleE2EEESG_S2D_JEEENS4_5SM1004TMEM4LOAD26SM100_TMEM_LOAD_32dp32b32xES1G_NS1I_INS1J_ILi2ELi4ELi3EEENS1L_ILi16EEENSL_INS5_IJS1N_SM_EEENS5_IJSM_SB_EEEEEEENS4_39AutoVectorizingCopyWithAssumedAlignmentILi128EEENS4_14SM90_TMA_STOREES2U_S2W_S2W_EEEvvEEEEvNT_6ParamsE)
        .other          _ZN7cutlass13device_kernelINS_4gemm6kernel13GemmUniversalIN4cute5tupleIJiiiiEEENS1_10collective13CollectiveMmaINS1_46MainloopSm100TmaUmmaWarpSpecializedBlockScaledILi5ELi2ELi2ENS5_IJNS4_1CILi1EEESB_SB_EEEEENS5_IJNSA_ILi128EEESE_NSA_ILi256EEEEEENS5_IJNS_12float_e2m1_tENS_13float_ue8m0_tEEEENS5_IJNS5_IJlSB_lEEENS4_6LayoutINS5_IJNS5_IJNS5_IJNSA_ILi32EEENSA_ILi4EEEEEEiEEESP_NS5_IJSB_iEEEEEENS5_IJNS5_IJNS5_IJNSA_ILi16EEESN_EEEiEEENS5_IJNS5_IJNSA_ILi0EEESB_EEENSA_ILi512EEEEEENS5_IJSV_iEEEEEEEEEEESJ_S12_NS4_8TiledMMAINS4_8MMA_AtomIJNS4_17SM100_MMA_MXF4_SSISH_SH_fSI_Li128ELi128ELi32ELNS4_4UMMA5MajorE0ELS17_0ELNS16_7ScaleInE0ELS18_0EEEEEENSL_ISC_NS5_IJSV_SV_SV_EEEEENS5_IJNS4_10UnderscoreES1D_S1D_EEEEENS5_IJNS4_13SM90_TMA_LOADES1G_EEENS5_IJNS4_14ComposedLayoutINS4_7SwizzleILi3ELi4ELi3EEENS4_18smem_ptr_flag_bitsILi4EEENSL_INS5_IJNSA_ILi8EEESF_EEENS5_IJSF_SB_EEEEEEENSL_INS5_IJNS5_IJNS5_IJSO_SB_EEENS5_IJSM_NSA_ILi2EEEEEEEEESB_NS5_IJS1T_S1T_EEEEEENS5_IJNS5_IJNS5_IJST_SX_EEESW_EEESV_NS5_IJS1T_SX_EEEEEEEEEEEvNS4_8identityES1H_S23_vS24_EENS_8epilogue10collective18CollectiveEpilogueINS26_23Sm100TmaWarpSpecializedILi4ELi2ELi32ELb1ELb0EEEJSG_NS5_IJNSL_ISE_SB_EENSL_ISM_SB_EEEEENS_10bfloat16_tESK_S2E_SK_NS26_6fusion15FusionCallbacksIS2A_NS2F_17LinearCombinationIS2E_fS2E_fLNS_15FloatRoundStyleE2EEESG_S2D_JEEENS4_5SM1004TMEM4LOAD26SM100_TMEM_LOAD_32dp32b32xES1G_NS1I_INS1J_ILi2ELi4ELi3EEENS1L_ILi16EEENSL_INS5_IJS1N_SM_EEENS5_IJSM_SB_EEEEEEENS4_39AutoVectorizingCopyWithAssumedAlignmentILi128EEENS4_14SM90_TMA_STOREES2U_S2W_S2W_EEEvvEEEEvNT_6ParamsE,@"STO_CUDA_ENTRY STV_DEFAULT"
_ZN7cutlass13device_kernelINS_4gemm6kernel13GemmUniversalIN4cute5tupleIJiiiiEEENS1_10collective13CollectiveMmaINS1_46MainloopSm100TmaUmmaWarpSpecializedBlockScaledILi5ELi2ELi2ENS5_IJNS4_1CILi1EEESB_SB_EEEEENS5_IJNSA_ILi128EEESE_NSA_ILi256EEEEEENS5_IJNS_12float_e2m1_tENS_13float_ue8m0_tEEEENS5_IJNS5_IJlSB_lEEENS4_6LayoutINS5_IJNS5_IJNS5_IJNSA_ILi32EEENSA_ILi4EEEEEEiEEESP_NS5_IJSB_iEEEEEENS5_IJNS5_IJNS5_IJNSA_ILi16EEESN_EEEiEEENS5_IJNS5_IJNSA_ILi0EEESB_EEENSA_ILi512EEEEEENS5_IJSV_iEEEEEEEEEEESJ_S12_NS4_8TiledMMAINS4_8MMA_AtomIJNS4_17SM100_MMA_MXF4_SSISH_SH_fSI_Li128ELi128ELi32ELNS4_4UMMA5MajorE0ELS17_0ELNS16_7ScaleInE0ELS18_0EEEEEENSL_ISC_NS5_IJSV_SV_SV_EEEEENS5_IJNS4_10UnderscoreES1D_S1D_EEEEENS5_IJNS4_13SM90_TMA_LOADES1G_EEENS5_IJNS4_14ComposedLayoutINS4_7SwizzleILi3ELi4ELi3EEENS4_18smem_ptr_flag_bitsILi4EEENSL_INS5_IJNSA_ILi8EEESF_EEENS5_IJSF_SB_EEEEEEENSL_INS5_IJNS5_IJNS5_IJSO_SB_EEENS5_IJSM_NSA_ILi2EEEEEEEEESB_NS5_IJS1T_S1T_EEEEEENS5_IJNS5_IJNS5_IJST_SX_EEESW_EEESV_NS5_IJS1T_SX_EEEEEEEEEEEvNS4_8identityES1H_S23_vS24_EENS_8epilogue10collective18CollectiveEpilogueINS26_23Sm100TmaWarpSpecializedILi4ELi2ELi32ELb1ELb0EEEJSG_NS5_IJNSL_ISE_SB_EENSL_ISM_SB_EEEEENS_10bfloat16_tESK_S2E_SK_NS26_6fusion15FusionCallbacksIS2A_NS2F_17LinearCombinationIS2E_fS2E_fLNS_15FloatRoundStyleE2EEESG_S2D_JEEENS4_5SM1004TMEM4LOAD26SM100_TMEM_LOAD_32dp32b32xES1G_NS1I_INS1J_ILi2ELi4ELi3EEENS1L_ILi16EEENSL_INS5_IJS1N_SM_EEENS5_IJSM_SB_EEEEEEENS4_39AutoVectorizingCopyWithAssumedAlignmentILi128EEENS4_14SM90_TMA_STOREES2U_S2W_S2W_EEEvvEEEEvNT_6ParamsE:
[----:B------:R-:W1:Y:S01]  /*0000*/  LDC R1, c[0x0][0x37c] ;  /* 0x0000df00ff017b82 */ /* 0x000e620000000800 */
[----:B------:R-:W2:Y:S01]  /*0010*/  S2R R101, SR_TID.X ;  /* 0x0000000000657919 */ /* 0x000ea20000002100 */
[----:B------:R-:W3:Y:S01]  /*0020*/  LDCU.64 UR4, c[0x0][0xc90] ;  /* 0x00019200ff0477ac */ /* 0x000ee20008000a00 */
[----:B------:R-:W-:Y:S02]  /*0030*/  PRMT R88, RZ, 0x7610, R88 ;  /* 0x00007610ff587816 */ /* 0x000fe40000000058 */
[----:B------:R-:W-:Y:S01]  /*0040*/  ELECT P5, URZ, PT ;  /* 0x0000000000ff782f */ /* 0x000fe200038a0000 */
[----:B------:R-:W4:Y:S01]  /*0050*/  LDCU.64 UR46, c[0x0][0x358] ;  /* 0x00006b00ff2e77ac */ /* 0x000f220008000a00 */
[----:B---3--:R-:W-:-:S04]  /*0060*/  UISETP.NE.U32.AND UP0, UPT, UR4, URZ, UPT ;  /* 0x000000ff0400728c */ /* 0x008fc8000bf05070 */
[----:B------:R-:W-:Y:S01]  /*0070*/  UISETP.NE.AND.EX UP0, UPT, UR5, URZ, UPT, UP0 ;  /* 0x000000ff0500728c */ /* 0x000fe2000bf05300 */
[----:B--2---:R-:W-:-:S05]  /*0080*/  SHF.R.U32.HI R92, RZ, 0x5, R101 ;  /* 0x00000005ff5c7819 */ /* 0x004fca0000011665 */
[----:B------:R-:W2:Y:S02]  /*0090*/  SHFL.IDX PT, R0, R92, RZ, 0x1f ;  /* 0x00001fff5c007589 */ /* 0x000ea400000e0000 */
[----:B--2---:R-:W-:Y:S01]  /*00a0*/  R2UR UR10, R0 ;  /* 0x00000000000a72ca */ /* 0x004fe200000e0000 */
[----:B-1--4-:R-:W-:-:S14]  /*00b0*/  BRA.U UP0, `(.L_x_0) ;  /* 0x00000001002c7547 */ /* 0x012fdc000b800000 */
[----:B------:R-:W1:Y:S02]  /*00c0*/  LDCU.64 UR6, c[0x0][0xc88] ;  /* 0x00019100ff0677ac */ /* 0x000e640008000a00 */
[----:B-1----:R-:W-:-:S04]  /*00d0*/  UISETP.NE.U32.AND UP0, UPT, UR6, URZ, UPT ;  /* 0x000000ff0600728c */ /* 0x002fc8000bf05070 */
[----:B------:R-:W-:-:S09]  /*00e0*/  UISETP.NE.AND.EX UP0, UPT, UR7, URZ, UPT, UP0 ;  /* 0x000000ff0700728c */ /* 0x000fd2000bf05300 */
[----:B------:R-:W-:Y:S05]  /*00f0*/  BRA.U !UP0, `(.L_x_1) ;  /* 0x0000000108107547 */ /* 0x000fea000b800000 */
[----:B------:R-:W1:Y:S02]  /*0100*/  LDC.64 R2, c[0x0][0xc88] ;  /* 0x00032200ff027b82 */ /* 0x000e640000000a00 */
[----:B-1----:R1:W5:Y:S01]  /*0110*/  LDG.E R49, desc[UR46][R2.64] ;  /* 0x0000002e02317981 */ /* 0x002362000c1e1900 */
[----:B------:R-:W-:Y:S01]  /*0120*/  HFMA2 R88, -RZ, RZ, 0, 5.9604644775390625e-08 ;  /* 0x00000001ff587431 */ /* 0x000fe200000001ff */
[----:B------:R-:W-:Y:S05]  /*0130*/  BRA `(.L_x_0) ;  /* 0x00000000000c7947 */ /* 0x000fea0003800000 */
.L_x_1:
[----:B------:R-:W1:Y:S01]  /*0140*/  LDCU UR6, c[0x0][0xc80] ;  /* 0x00019000ff0677ac */ /* 0x000e620008000800 */
[----:B------:R-:W-:Y:S01]  /*0150*/  HFMA2 R88, -RZ, RZ, 0, 5.9604644775390625e-08 ;  /* 0x00000001ff587431 */ /* 0x000fe200000001ff */
[----:B-1----:R-:W-:-:S07]  /*0160*/  MOV R49, UR6 ;  /* 0x0000000600317c02 */ /* 0x002fce0008000f00 */
.L_x_0:
[----:B------:R-:W2:Y:S02]  /*0170*/  LDCU.64 UR6, c[0x0][0xcb0] ;  /* 0x00019600ff0677ac */ /* 0x000ea40008000a00 */
[----:B--2---:R-:W-:-:S04]  /*0180*/  UISETP.NE.U32.AND UP0, UPT, UR6, URZ, UPT ;  /* 0x000000ff0600728c */ /* 0x004fc8000bf05070 */
[----:B------:R-:W-:-:S09]  /*0190*/  UISETP.NE.AND.EX UP0, UPT, UR7, URZ, UPT, UP0 ;  /* 0x000000ff0700728c */ /* 0x000fd2000bf05300 */
[----:B------:R-:W-:Y:S05]  /*01a0*/  BRA.U UP0, `(.L_x_2) ;  /* 0x0000000100247547 */ /* 0x000fea000b800000 */
[----:B------:R-:W2:Y:S02]  /*01b0*/  LDCU.64 UR6, c[0x0][0xca8] ;  /* 0x00019500ff0677ac */ /* 0x000ea40008000a00 */
[----:B--2---:R-:W-:-:S04]  /*01c0*/  UISETP.NE.U32.AND UP0, UPT, UR6, URZ, UPT ;  /* 0x000000ff0600728c */ /* 0x004fc8000bf05070 */
[----:B------:R-:W-:-:S09]  /*01d0*/  UISETP.NE.AND.EX UP0, UPT, UR7, URZ, UPT, UP0 ;  /* 0x000000ff0700728c */ /* 0x000fd2000bf05300 */
[----:B------:R-:W-:Y:S05]  /*01e0*/  BRA.U !UP0, `(.L_x_3) ;  /* 0x00000001080c7547 */ /* 0x000fea000b800000 */
[----:B-1----:R-:W1:Y:S02]  /*01f0*/  LDC.64 R2, c[0x0][0xca8] ;  /* 0x00032a00ff027b82 */ /* 0x002e640000000a00 */
[----:B-1----:R2:W5:Y:S01]  /*0200*/  LDG.E R47, desc[UR46][R2.64] ;  /* 0x0000002e022f7981 */ /* 0x002562000c1e1900 */
[----:B------:R-:W-:Y:S05]  /*0210*/  BRA `(.L_x_2) ;  /* 0x0000000000087947 */ /* 0x000fea0003800000 */
.L_x_3:
[----:B------:R-:W2:Y:S02]  /*0220*/  LDCU UR6, c[0x0][0xca0] ;  /* 0x00019400ff0677ac */ /* 0x000ea40008000800 */
[----:B--2---:R-:W-:Y:S02]  /*0230*/  MOV R47, UR6 ;  /* 0x00000006002f7c02 */ /* 0x004fe40008000f00 */
.L_x_2:
[----:B------:R-:W-:Y:S01]  /*0240*/  IMAD.U32 R0, RZ, RZ, UR10 ;  /* 0x0000000aff007e24 */ /* 0x000fe2000f8e00ff */
[----:B------:R-:W-:Y:S04]  /*0250*/  BSSY.RECONVERGENT B0, `(.L_x_4) ;  /* 0x0000012000007945 */ /* 0x000fe80003800200 */
[C---:B------:R-:W-:Y:S02]  /*0260*/  ISETP.NE.OR P1, PT, R0.reuse, 0x1, !P5 ;  /* 0x000000010000780c */ /* 0x040fe40006f25670 */
[----:B------:R-:W-:-:S11]  /*0270*/  ISETP.NE.OR P0, PT, R0, 0x3, !P5 ;  /* 0x000000030000780c */ /* 0x000fd60006f05670 */
[----:B------:R-:W-:Y:S05]  /*0280*/  @P1 BRA `(.L_x_5) ;  /* 0x0000000000381947 */ /* 0x000fea0003800000 */
[----:B------:R-:W3:Y:S02]  /*0290*/  LDCU.64 UR6, c[0x0][0x348] ;  /* 0x00006900ff0677ac */ /* 0x000ee40008000a00 */
[----:B---3--:R-:W-:Y:S02]  /*02a0*/  UIADD3 UR14, UP3, UPT, UR6, 0x80, URZ ;  /* 0x00000080060e7890 */ /* 0x008fe4000ff7e0ff */
[----:B------:R-:W-:Y:S02]  /*02b0*/  UIADD3 UR12, UP2, UPT, UR6, 0x180, URZ ;  /* 0x00000180060c7890 */ /* 0x000fe4000ff5e0ff */
[----:B------:R-:W-:Y:S02]  /*02c0*/  UIADD3 UR8, UP1, UPT, UR6, 0x280, URZ ;  /* 0x0000028006087890 */ /* 0x000fe4000ff3e0ff */
[----:B------:R-:W-:Y:S02]  /*02d0*/  UIADD3 UR6, UP0, UPT, UR6, 0x380, URZ ;  /* 0x0000038006067890 */ /* 0x000fe4000ff1e0ff */
[----:B------:R-:W-:-:S02]  /*02e0*/  UIADD3.X UR15, UPT, UPT, URZ, UR7, URZ, UP3, !UPT ;  /* 0x00000007ff0f7290 */ /* 0x000fc40009ffe4ff */
[----:B------:R-:W-:Y:S02]  /*02f0*/  UIADD3.X UR13, UPT, UPT, URZ, UR7, URZ, UP2, !UPT ;  /* 0x00000007ff0d7290 */ /* 0x000fe400097fe4ff */
[----:B------:R-:W-:Y:S02]  /*0300*/  UIADD3.X UR9, UPT, UPT, URZ, UR7, URZ, UP1, !UPT ;  /* 0x00000007ff097290 */ /* 0x000fe40008ffe4ff */
[----:B------:R-:W-:-:S03]  /*0310*/  UIADD3.X UR7, UPT, UPT, URZ, UR7, URZ, UP0, !UPT ;  /* 0x00000007ff077290 */ /* 0x000fc600087fe4ff */
[----:B------:R3:W-:Y:S02]  /*0320*/  UTMACCTL.PF [UR14] ;  /* 0x000000000e0079b9 */ /* 0x0007e40008040000 */
[----:B------:R3:W-:Y:S02]  /*0330*/  UTMACCTL.PF [UR12] ;  /* 0x000000000c0079b9 */ /* 0x0007e40008040000 */
[----:B------:R3:W-:Y:S02]  /*0340*/  UTMACCTL.PF [UR8] ;  /* 0x00000000080079b9 */ /* 0x0007e40008040000 */
[----:B------:R3:W-:Y:S02]  /*0350*/  UTMACCTL.PF [UR6] ;  /* 0x00000000060079b9 */ /* 0x0007e40008040000 */
[----:B---3--:R-:W-:Y:S01]  /*0360*/  NOP ;  /* 0x0000000000007918 */ /* 0x008fe20000000000 */
.L_x_5:
[----:B------:R-:W-:Y:S05]  /*0370*/  BSYNC.RECONVERGENT B0 ;  /* 0x0000000000007941 */ /* 0x000fea0003800200 */
.L_x_4:
[----:B------:R-:W-:Y:S04]  /*0380*/  BSSY.RECONVERGENT B0, `(.L_x_6) ;  /* 0x000000a000007945 */ /* 0x000fe80003800200 */
[----:B------:R-:W-:Y:S05]  /*0390*/  @P0 BRA `(.L_x_7) ;  /* 0x0000000000200947 */ /* 0x000fea0003800000 */
[----:B------:R-:W3:Y:S02]  /*03a0*/  LDCU.64 UR6, c[0x0][0x348] ;  /* 0x00006900ff0677ac */ /* 0x000ee40008000a00 */
[----:B---3--:R-:W-:Y:S02]  /*03b0*/  UIADD3 UR8, UP1, UPT, UR6, 0x980, URZ ;  /* 0x0000098006087890 */ /* 0x008fe4000ff3e0ff */
[----:B------:R-:W-:Y:S02]  /*03c0*/  UIADD3 UR6, UP0, UPT, UR6, 0xa80, URZ ;  /* 0x00000a8006067890 */ /* 0x000fe4000ff1e0ff */
[----:B------:R-:W-:Y:S02]  /*03d0*/  UIADD3.X UR9, UPT, UPT, URZ, UR7, URZ, UP1, !UPT ;  /* 0x00000007ff097290 */ /* 0x000fe40008ffe4ff */
[----:B------:R-:W-:-:S07]  /*03e0*/  UIADD3.X UR7, UPT, UPT, URZ, UR7, URZ, UP0, !UPT ;  /* 0x00000007ff077290 */ /* 0x000fce00087fe4ff */
[----:B------:R3:W-:Y:S02]  /*03f0*/  UTMACCTL.PF [UR8] ;  /* 0x00000000080079b9 */ /* 0x0007e40008040000 */
[----:B------:R3:W-:Y:S02]  /*0400*/  UTMACCTL.PF [UR6] ;  /* 0x00000000060079b9 */ /* 0x0007e40008040000 */
[----:B---3--:R-:W-:Y:S01]  /*0410*/  NOP ;  /* 0x0000000000007918 */ /* 0x008fe20000000000 */
.L_x_7:
[----:B------:R-:W-:Y:S05]  /*0420*/  BSYNC.RECONVERGENT B0 ;  /* 0x0000000000007941 */ /* 0x000fea0003800200 */
.L_x_6:
[----:B------:R-:W3:Y:S01]  /*0430*/  LDCU.64 UR6, c[0x0][0xc88] ;  /* 0x00019100ff0677ac */ /* 0x000ee20008000a00 */
[----:B------:R-:W-:Y:S02]  /*0440*/  UISETP.EQ.U32.AND UP1, UPT, UR4, URZ, UPT ;  /* 0x000000ff0400728c */ /* 0x000fe4000bf22070 */
[----:B------:R-:W-:Y:S02]  /*0450*/  UPLOP3.LUT UP4, UPT, UPT, UPT, UPT, 0x80, 0x8 ;  /* 0x000000000008789c */ /* 0x000fe40003f8f070 */
[----:B---3--:R-:W-:-:S04]  /*0460*/  UISETP.NE.U32.AND UP0, UPT, UR6, URZ, UPT ;  /* 0x000000ff0600728c */ /* 0x008fc8000bf05070 */
[----:B------:R-:W-:-:S04]  /*0470*/  UISETP.NE.AND.EX UP0, UPT, UR7, URZ, UPT, UP0 ;  /* 0x000000ff0700728c */ /* 0x000fc8000bf05300 */
[----:B------:R-:W-:-:S04]  /*0480*/  UISETP.EQ.OR.EX UP2, UPT, UR5, URZ, !UP0, UP1 ;  /* 0x000000ff0500728c */ /* 0x000fc8000c742710 */
[----:B------:R-:W-:-:S05]  /*0490*/  UP2UR UR50, UPR, URZ, 0x4 ;  /* 0x00000004ff327883 */ /* 0x000fca0008000000 */
[----:B------:R-:W-:Y:S07]  /*04a0*/  BRA.U !UP2, `(.L_x_8) ;  /* 0x000000010a207547 */ /* 0x000fee000b800000 */
[----:B------:R-:W-:Y:S01]  /*04b0*/  UISETP.NE.U32.AND UP2, UPT, UR4, URZ, UPT ;  /* 0x000000ff0400728c */ /* 0x000fe2000bf45070 */
[----:B-----5:R-:W-:Y:S01]  /*04c0*/  FSETP.NEU.AND P0, PT, R49, RZ, PT ;  /* 0x000000ff3100720b */ /* 0x020fe20003f0d000 */
[----:B------:R-:W-:Y:S02]  /*04d0*/  USEL UR4, URZ, 0xffffffff, UP0 ;  /* 0xffffffffff047887 */ /* 0x000fe40008000000 */
[----:B------:R-:W-:-:S10]  /*04e0*/  UISETP.NE.AND.EX UP2, UPT, UR5, URZ, UPT, UP2 ;  /* 0x000000ff0500728c */ /* 0x000fd4000bf45320 */
[----:B------:R-:W-:Y:S01]  /*04f0*/  VOTEU.ANY UP1, P0 ;  /* 0x0000000000ff7886 */ /* 0x000fe20000020100 */
[----:B------:R-:W-:-:S04]  /*0500*/  @!UP2 USEL UR4, URZ, 0xffffffff, UP1 ;  /* 0xffffffffff04a887 */ /* 0x000fc80008800000 */
[----:B------:R-:W-:-:S04]  /*0510*/  ULOP3.LUT UR4, UR4, 0x1, URZ, 0xc0, !UPT ;  /* 0x0000000104047892 */ /* 0x000fc8000f8ec0ff */
[----:B------:R-:W-:-:S11]  /*0520*/  UISETP.NE.U32.AND UP4, UPT, UR4, 0x1, UPT ;  /* 0x000000010400788c */ /* 0x000fd6000bf85070 */
.L_x_8:
[----:B-12---:R-:W1:Y:S01]  /*0530*/  SHFL.IDX PT, R2, R92, RZ, 0x1f ;  /* 0x00001fff5c027589 */ /* 0x006e6200000e0000 */
[----:B------:R-:W-:-:S04]  /*0540*/  UISETP.NE.AND UP1, UPT, UR10, 0x2, UPT ;  /* 0x000000020a00788c */ /* 0x000fc8000bf25270 */
[----:B------:R-:W-:Y:S01]  /*0550*/  USEL UR13, URZ, 0x1, UP1 ;  /* 0x00000001ff0d7887 */ /* 0x000fe20008800000 */
[----:B-1----:R-:W-:-:S13]  /*0560*/  ISETP.NE.AND P0, PT, R2, RZ, PT ;  /* 0x000000ff0200720c */ /* 0x002fda0003f05270 */
[----:B------:R-:W-:Y:S05]  /*0570*/  @P0 BRA `(.L_x_9) ;  /* 0x0000000000500947 */ /* 0x000fea0003800000 */
[----:B------:R-:W1:Y:S01]  /*0580*/  S2UR UR5, SR_CgaCtaId ;  /* 0x00000000000579c3 */ /* 0x000e620000008800 */
[----:B------:R-:W-:Y:S01]  /*0590*/  UMOV UR6, 0x400 ;  /* 0x0000040000067882 */ /* 0x000fe20000000000 */
[----:B------:R-:W-:Y:S01]  /*05a0*/  UMOV UR4, 0x1 ;  /* 0x0000000100047882 */ /* 0x000fe20000000000 */
[----:B------:R-:W-:Y:S01]  /*05b0*/  ELECT P0, URZ, PT ;  /* 0x0000000000ff782f */ /* 0x000fe20003800000 */
[----:B-1----:R-:W-:Y:S02]  /*05c0*/  ULEA UR5, UR5, UR6, 0x18 ;  /* 0x0000000605057291 */ /* 0x002fe4000f8ec0ff */
[----:B------:R-:W-:-:S04]  /*05d0*/  UIADD3 UR6, UPT, UPT, -UR4, 0x100000, URZ ;  /* 0x0010000004067890 */ /* 0x000fc8000fffe1ff */
[----:B------:R-:W-:Y:S02]  /*05e0*/  USHF.L.U32 UR7, UR6, 0xb, URZ ;  /* 0x0000000b06077899 */ /* 0x000fe400080006ff */
[----:B------:R-:W-:Y:S01]  /*05f0*/  USHF.L.U32 UR6, UR6, 0x1, URZ ;  /* 0x0000000106067899 */ /* 0x000fe200080006ff */
[----:B------:R-:W1:Y:S11]  /*0600*/  FENCE.VIEW.ASYNC.S ;  /* 0x00000000000073c6 */ /* 0x000e760000000000 */
[----:B-1----:R1:W2:Y:S01]  /*0610*/  SYNCS.EXCH.64 URZ, [UR5], UR6 ;  /* 0x0000000605ff75b2 */ /* 0x0022a20008000100 */
[----:B------:R1:W3:Y:S01]  /*0620*/  SYNCS.EXCH.64 URZ, [UR5+0x28], UR6 ;  /* 0x0000280605ff75b2 */ /* 0x0002e20008000100 */
[----:B------:R1:W4:Y:S01]  /*0630*/  SYNCS.EXCH.64 URZ, [UR5+0x8], UR6 ;  /* 0x0000080605ff75b2 */ /* 0x0003220008000100 */
[----:B------:R1:W1:Y:S01]  /*0640*/  SYNCS.EXCH.64 URZ, [UR5+0x30], UR6 ;  /* 0x0000300605ff75b2 */ /* 0x0002620008000100 */
[----:B------:R1:W1:Y:S01]  /*0650*/  SYNCS.EXCH.64 URZ, [UR5+0x10], UR6 ;  /* 0x0000100605ff75b2 */ /* 0x0002620008000100 */
[----:B------:R1:W1:Y:S01]  /*0660*/  SYNCS.EXCH.64 URZ, [UR5+0x38], UR6 ;  /* 0x0000380605ff75b2 */ /* 0x0002620008000100 */
[----:B------:R1:W1:Y:S01]  /*0670*/  SYNCS.EXCH.64 URZ, [UR5+0x18], UR6 ;  /* 0x0000180605ff75b2 */ /* 0x0002620008000100 */
[----:B------:R1:W1:Y:S01]  /*0680*/  SYNCS.EXCH.64 URZ, [UR5+0x40], UR6 ;  /* 0x0000400605ff75b2 */ /* 0x0002620008000100 */
[----:B------:R1:W1:Y:S01]  /*0690*/  SYNCS.EXCH.64 URZ, [UR5+0x20], UR6 ;  /* 0x0000200605ff75b2 */ /* 0x0002620008000100 */
[----:B------:R1:W1:Y:S01]  /*06a0*/  SYNCS.EXCH.64 URZ, [UR5+0x48], UR6 ;  /* 0x0000480605ff75b2 */ /* 0x0002620008000100 */
[----:B------:R-:W-:Y:S01]  /*06b0*/  NOP ;  /* 0x0000000000007918 */ /* 0x000fe20000000000 */
.L_x_9:
[----:B------:R-:W2:Y:S01]  /*06c0*/  SHFL.IDX PT, R2, R92, RZ, 0x1f ;  /* 0x00001fff5c027589 */ /* 0x000ea200000e0000 */
[----:B------:R-:W-:Y:S01]  /*06d0*/  NOP ;  /* 0x0000000000007918 */ /* 0x000fe20000000000 */
[----:B--2---:R-:W-:-:S13]  /*06e0*/  ISETP.NE.AND P0, PT, R2, 0x1, PT ;  /* 0x000000010200780c */ /* 0x004fda0003f05270 */
[----:B------:R-:W-:Y:S05]  /*06f0*/  @P0 BRA `(.L_x_10) ;  /* 0x0000000000580947 */ /* 0x000fea0003800000 */
[----:B-1----:R-:W1:Y:S01]  /*0700*/  S2UR UR6, SR_CgaCtaId ;  /* 0x00000000000679c3 */ /* 0x002e620000008800 */
[----:B------:R-:W-:Y:S01]  /*0710*/  UMOV UR7, 0x400 ;  /* 0x0000040000077882 */ /* 0x000fe20000000000 */
[----:B------:R-:W-:Y:S01]  /*0720*/  UMOV UR5, 0x20 ;  /* 0x0000002000057882 */ /* 0x000fe20000000000 */
[----:B------:R-:W-:Y:S01]  /*0730*/  UMOV UR4, 0x80 ;  /* 0x0000008000047882 */ /* 0x000fe20000000000 */
[----:B------:R-:W-:-:S04]  /*0740*/  UIADD3 UR8, UPT, UPT, -UR5, 0x100000, URZ ;  /* 0x0010000005087890 */ /* 0x000fc8000fffe1ff */
[----:B------:R-:W-:Y:S02]  /*0750*/  USHF.L.U32 UR9, UR8, 0xb, URZ ;  /* 0x0000000b08097899 */ /* 0x000fe400080006ff */
[----:B------:R-:W-:Y:S02]  /*0760*/  USHF.L.U32 UR8, UR8, 0x1, URZ ;  /* 0x0000000108087899 */ /* 0x000fe400080006ff */
[----:B------:R-:W-:-:S04]  /*0770*/  UIADD3 UR4, UPT, UPT, -UR4, 0x100000, URZ ;  /* 0x0010000004047890 */ /* 0x000fc8000fffe1ff */
[----:B------:R-:W-:Y:S02]  /*0780*/  USHF.L.U32 UR5, UR4, 0xb, URZ ;  /* 0x0000000b04057899 */ /* 0x000fe400080006ff */
[----:B------:R-:W-:Y:S01]  /*0790*/  USHF.L.U32 UR4, UR4, 0x1, URZ ;  /* 0x0000000104047899 */ /* 0x000fe200080006ff */
[----:B------:R-:W-:Y:S01]  /*07a0*/  ELECT P0, URZ, PT ;  /* 0x0000000000ff782f */ /* 0x000fe20003800000 */
[----:B-1----:R-:W-:Y:S01]  /*07b0*/  ULEA UR6, UR6, UR7, 0x18 ;  /* 0x0000000706067291 */ /* 0x002fe2000f8ec0ff */
[----:B------:R-:W1:Y:S11]  /*07c0*/  FENCE.VIEW.ASYNC.S ;  /* 0x00000000000073c6 */ /* 0x000e760000000000 */
[----:B-1----:R2:W1:Y:S01]  /*07d0*/  SYNCS.EXCH.64 URZ, [UR6+0x50], UR8 ;  /* 0x0000500806ff75b2 */ /* 0x0024620008000100 */
[----:B------:R2:W1:Y:S01]  /*07e0*/  SYNCS.EXCH.64 URZ, [UR6+0x70], UR4 ;  /* 0x0000700406ff75b2 */ /* 0x0004620008000100 */
[----:B------:R2:W1:Y:S01]  /*07f0*/  SYNCS.EXCH.64 URZ, [UR6+0x58], UR8 ;  /* 0x0000580806ff75b2 */ /* 0x0004620008000100 */
[----:B------:R2:W1:Y:S01]  /*0800*/  SYNCS.EXCH.64 URZ, [UR6+0x78], UR4 ;  /* 0x0000780406ff75b2 */ /* 0x0004620008000100 */
[----:B------:R2:W1:Y:S01]  /*0810*/  SYNCS.EXCH.64 URZ, [UR6+0x60], UR8 ;  /* 0x0000600806ff75b2 */ /* 0x0004620008000100 */
[----:B------:R2:W1:Y:S01]  /*0820*/  SYNCS.EXCH.64 URZ, [UR6+0x80], UR4 ;  /* 0x0000800406ff75b2 */ /* 0x0004620008000100 */
[----:B------:R2:W1:Y:S01]  /*0830*/  SYNCS.EXCH.64 URZ, [UR6+0x68], UR8 ;  /* 0x0000680806ff75b2 */ /* 0x0004620008000100 */
[----:B------:R2:W1:Y:S02]  /*0840*/  SYNCS.EXCH.64 URZ, [UR6+0x88], UR4 ;  /* 0x0000880406ff75b2 */ /* 0x0004640008000100 */
[----:B--2---:R-:W-:Y:S01]  /*0850*/  NOP ;  /* 0x0000000000007918 */ /* 0x004fe20000000000 */
.L_x_10:
[----:B------:R-:W2:Y:S01]  /*0860*/  SHFL.IDX PT, R2, R92, RZ, 0x1f ;  /* 0x00001fff5c027589 */ /* 0x000ea200000e0000 */
[----:B------:R-:W-:Y:S01]  /*0870*/  NOP ;  /* 0x0000000000007918 */ /* 0x000fe20000000000 */
[----:B--2---:R-:W-:-:S13]  /*0880*/  ISETP.NE.AND P0, PT, R2, 0x3, PT ;  /* 0x000000030200780c */ /* 0x004fda0003f05270 */
[----:B------:R-:W-:Y:S05]  /*0890*/  @P0 BRA `(.L_x_11) ;  /* 0x0000000000300947 */ /* 0x000fea0003800000 */
[----:B-1----:R-:W1:Y:S01]  /*08a0*/  S2UR UR5, SR_CgaCtaId ;  /* 0x00000000000579c3 */ /* 0x002e620000008800 */
        /* <DEDUP_REMOVED lines=8> */
[----:B-1----:R2:W1:Y:S01]  /*0930*/  SYNCS.EXCH.64 URZ, [UR5+0x90], UR6 ;  /* 0x0000900605ff75b2 */ /* 0x0024620008000100 */
[----:B------:R2:W1:Y:S02]  /*0940*/  SYNCS.EXCH.64 URZ, [UR5+0x98], UR6 ;  /* 0x0000980605ff75b2 */ /* 0x0004640008000100 */
[----:B--2---:R-:W-:Y:S01]  /*0950*/  NOP ;  /* 0x0000000000007918 */ /* 0x004fe20000000000 */
.L_x_11:
[----:B------:R-:W2:Y:S01]  /*0960*/  SHFL.IDX PT, R2, R92, RZ, 0x1f ;  /* 0x00001fff5c027589 */ /* 0x000ea200000e0000 */
[----:B------:R-:W-:Y:S01]  /*0970*/  NOP ;  /* 0x0000000000007918 */ /* 0x000fe20000000000 */
[----:B--2---:R-:W-:-:S13]  /*0980*/  ISETP.NE.AND P0, PT, R2, 0x4, PT ;  /* 0x000000040200780c */ /* 0x004fda0003f05270 */
[----:B------:R-:W-:Y:S05]  /*0990*/  @P0 BRA `(.L_x_12) ;  /* 0x00000000004c0947 */ /* 0x000fea0003800000 */
[----:B-1----:R-:W1:Y:S01]  /*09a0*/  S2UR UR5, SR_CgaCtaId ;  /* 0x00000000000579c3 */ /* 0x002e620000008800 */
[----:B------:R-:W-:Y:S01]  /*09b0*/  UMOV UR7, 0x100 ;  /* 0x0000010000077882 */ /* 0x000fe20000000000 */
[----:B------:R-:W-:Y:S01]  /*09c0*/  UMOV UR6, 0x400 ;  /* 0x0000040000067882 */ /* 0x000fe20000000000 */
[----:B------:R-:W-:Y:S01]  /*09d0*/  USEL UR7, UR7, 0xe0, UP4 ;  /* 0x000000e007077887 */ /* 0x000fe2000a000000 */
[----:B------:R-:W-:Y:S01]  /*09e0*/  UMOV UR4, 0x1 ;  /* 0x0000000100047882 */ /* 0x000fe20000000000 */
[----:B------:R-:W-:Y:S01]  /*09f0*/  ELECT P0, URZ, PT ;  /* 0x0000000000ff782f */ /* 0x000fe20003800000 */
[----:B------:R-:W-:-:S04]  /*0a00*/  UIADD3 UR8, UPT, UPT, -UR4, 0x100000, URZ ;  /* 0x0010000004087890 */ /* 0x000fc8000fffe1ff */
[----:B------:R-:W-:Y:S02]  /*0a10*/  USHF.L.U32 UR9, UR8, 0xb, URZ ;  /* 0x0000000b08097899 */ /* 0x000fe400080006ff */
[----:B------:R-:W-:Y:S02]  /*0a20*/  USHF.L.U32 UR8, UR8, 0x1, URZ ;  /* 0x0000000108087899 */ /* 0x000fe400080006ff */
[----:B-1----:R-:W-:Y:S02]  /*0a30*/  ULEA UR5, UR5, UR6, 0x18 ;  /* 0x0000000605057291 */ /* 0x002fe4000f8ec0ff */
[----:B------:R-:W-:-:S04]  /*0a40*/  UIADD3 UR6, UPT, UPT, -UR7, 0x100000, URZ ;  /* 0x0010000007067890 */ /* 0x000fc8000fffe1ff */
[----:B------:R-:W-:Y:S02]  /*0a50*/  USHF.L.U32 UR7, UR6, 0xb, URZ ;  /* 0x0000000b06077899 */ /* 0x000fe400080006ff */
[----:B------:R-:W-:Y:S01]  /*0a60*/  USHF.L.U32 UR6, UR6, 0x1, URZ ;  /* 0x0000000106067899 */ /* 0x000fe200080006ff */
[----:B------:R-:W1:Y:S03]  /*0a70*/  FENCE.VIEW.ASYNC.S ;  /* 0x00000000000073c6 */ /* 0x000e660000000000 */
[----:B-1----:R2:W1:Y:S08]  /*0a80*/  SYNCS.EXCH.64 URZ, [UR5+0xa0], UR8 ;  /* 0x0000a00805ff75b2 */ /* 0x0024700008000100 */
[----:B------:R2:W1:Y:S01]  /*0a90*/  SYNCS.EXCH.64 URZ, [UR5+0xb0], UR6 ;  /* 0x0000b00605ff75b2 */ /* 0x0004620008000100 */
[----:B------:R2:W1:Y:S01]  /*0aa0*/  SYNCS.EXCH.64 URZ, [UR5+0xa8], UR8 ;  /* 0x0000a80805ff75b2 */ /* 0x0004620008000100 */
[----:B------:R2:W1:Y:S02]  /*0ab0*/  SYNCS.EXCH.64 URZ, [UR5+0xb8], UR6 ;  /* 0x0000b80605ff75b2 */ /* 0x0004640008000100 */
[----:B--2---:R-:W-:Y:S01]  /*0ac0*/  NOP ;  /* 0x0000000000007918 */ /* 0x004fe20000000000 */
.L_x_12:
        /* <DEDUP_REMOVED lines=20> */
[----:B------:R2:W1:Y:S02]  /*0c10*/  SYNCS.EXCH.64 URZ, [UR6+0xd8], UR4 ;  /* 0x0000d80406ff75b2 */ /* 0x0004640008000100 */
[----:B--2---:R-:W-:Y:S01]  /*0c20*/  NOP ;  /* 0x0000000000007918 */ /* 0x004fe20000000000 */
.L_x_13:
[----:B------:R-:W2:Y:S01]  /*0c30*/  SHFL.IDX PT, R2, R92, RZ, 0x1f ;  /* 0x00001fff5c027589 */ /* 0x000ea200000e0000 */
[----:B------:R-:W1:Y:S01]  /*0c40*/  S2UR UR20, SR_CTAID.X ;  /* 0x00000000001479c3 */ /* 0x000e620000002500 */
[----:B------:R-:W-:-:S07]  /*0c50*/  NOP ;  /* 0x0000000000007918 */ /* 0x000fce0000000000 */
[----:B------:R-:W1:Y:S01]  /*0c60*/  S2UR UR12, SR_CTAID.Y ;  /* 0x00000000000c79c3 */ /* 0x000e620000002600 */
[----:B--2---:R-:W-:-:S13]  /*0c70*/  ISETP.NE.AND P0, PT, R2, 0x3, PT ;  /* 0x000000030200780c */ /* 0x004fda0003f05270 */
[----:B-1----:R-:W-:Y:S05]  /*0c80*/  @P0 BRA `(.L_x_14) ;  /* 0x0000000000380947 */ /* 0x002fea0003800000 */
        /* <DEDUP_REMOVED lines=9> */
[----:B-1----:R1:W2:Y:S01]  /*0d20*/  SYNCS.EXCH.64 URZ, [UR5+0xe0], UR6 ;  /* 0x0000e00605ff75b2 */ /* 0x0022a20008000100 */
[----:B------:R1:W1:Y:S01]  /*0d30*/  SYNCS.EXCH.64 URZ, [UR5+0xf0], UR6 ;  /* 0x0000f00605ff75b2 */ /* 0x0002620008000100 */
[----:B------:R1:W1:Y:S01]  /*0d40*/  SYNCS.EXCH.64 URZ, [UR5+0xe8], UR6 ;  /* 0x0000e80605ff75b2 */ /* 0x0002620008000100 */
[----:B------:R1:W1:Y:S01]  /*0d50*/  SYNCS.EXCH.64 URZ, [UR5+0xf8], UR6 ;  /* 0x0000f80605ff75b2 */ /* 0x0002620008000100 */
[----:B------:R-:W-:Y:S01]  /*0d60*/  NOP ;  /* 0x0000000000007918 */ /* 0x000fe20000000000 */
.L_x_14:
[----:B------:R-:W-:-:S05]  /*0d70*/  CS2R.32 R87, SR_CgaSize ;  /* 0x0000000000577805 */ /* 0x000fca0000008a00 */
[----:B------:R-:W-:-:S05]  /*0d80*/  IMAD R87, R87, -0xa0, RZ ;  /* 0xffffff6057577824 */ /* 0x000fca00078e02ff */
[----:B-1----:R-:W-:-:S14]  /*0d90*/  R2UR UR5, R87 ;  /* 0x00000000570572ca */ /* 0x002fdc00000e0000 */
[----:B------:R-:W1:Y:S01]  /*0da0*/  LDCU UR5, c[0x0][UR5+0x2b0] ;  /* 0x00005600050577ac */ /* 0x000e620008000800 */
[----:B------:R-:W-:Y:S02]  /*0db0*/  I2FP.F32.U32 R87, UR20 ;  /* 0x0000001400577c45 */ /* 0x000fe40008201000 */
[----:B------:R-:W-:-:S05]  /*0dc0*/  CS2R.32 R3, SR_CgaSize ;  /* 0x0000000000037805 */ /* 0x000fca0000008a00 */
[----:B------:R-:W-:-:S06]  /*0dd0*/  IMAD R3, R3, -0xa0, RZ ;  /* 0xffffff6003037824 */ /* 0x000fcc00078e02ff */
[----:B------:R-:W3:Y:S01]  /*0de0*/  LDC R3, c[0x0][R3+0x2a0] ;  /* 0x0000a80003037b82 */ /* 0x000ee20000000800 */
[----:B------:R-:W-:Y:S02]  /*0df0*/  I2FP.F32.U32 R86, UR12 ;  /* 0x0000000c00567c45 */ /* 0x000fe40008201000 */
[----:B------:R-:W-:-:S05]  /*0e00*/  CS2R.32 R2, SR_CgaSize ;  /* 0x0000000000027805 */ /* 0x000fca0000008a00 */
[----:B------:R-:W-:-:S05]  /*0e10*/  IMAD R2, R2, -0xa0, RZ ;  /* 0xffffff6002027824 */ /* 0x000fca00078e02ff */
[----:B------:R-:W-:-:S14]  /*0e20*/  R2UR UR4, R2 ;  /* 0x00000000020472ca */ /* 0x000fdc00000e0000 */
[----:B------:R-:W4:Y:S01]  /*0e30*/  LDCU UR4, c[0x0][UR4+0x2b4] ;  /* 0x00005680040477ac */ /* 0x000f220008000800 */
[----:B------:R-:W-:Y:S01]  /*0e40*/  NOP ;  /* 0x0000000000007918 */ /* 0x000fe20000000000 */
[----:B------:R-:W2:Y:S01]  /*0e50*/  LDCU UR15, c[0x0][0xf24] ;  /* 0x0001e480ff0f77ac */ /* 0x000ea20008000800 */
[----:B------:R-:W-:-:S05]  /*0e60*/  CS2R.32 R2, SR_CgaSize ;  /* 0x0000000000027805 */ /* 0x000fca0000008a00 */
[----:B------:R-:W-:-:S06]  /*0e70*/  IMAD R2, R2, -0xa0, RZ ;  /* 0xffffff6002027824 */ /* 0x000fcc00078e02ff */
[----:B------:R-:W3:Y:S01]  /*0e80*/  LDC R2, c[0x0][R2+0x2a4] ;  /* 0x0000a90002027b82 */ /* 0x000ee20000000800 */
[----:B-1----:R-:W-:-:S07]  /*0e90*/  FMUL R87, R87, UR5 ;  /* 0x0000000557577c20 */ /* 0x002fce0008400000 */
[----:B------:R-:W1:Y:S01]  /*0ea0*/  S2UR UR36, SR_CTAID.Z ;  /* 0x00000000002479c3 */ /* 0x000e620000002700 */
[----:B----4-:R-:W-:Y:S01]  /*0eb0*/  FMUL R86, R86, UR4 ;  /* 0x0000000456567c20 */ /* 0x010fe20008400000 */
[----:B------:R-:W4:Y:S01]  /*0ec0*/  F2I.U32.TRUNC.NTZ R87, R87 ;  /* 0x0000005700577305 */ /* 0x000f22000020f000 */
[----:B--2---:R-:W-:-:S07]  /*0ed0*/  UISETP.GE.AND UP1, UPT, UR15, 0x1, UPT ;  /* 0x000000010f00788c */ /* 0x004fce000bf26270 */
[----:B------:R-:W2:Y:S01]  /*0ee0*/  F2I.U32.TRUNC.NTZ R86, R86 ;  /* 0x0000005600567305 */ /* 0x000ea2000020f000 */
[----:B----4-:R-:W-:-:S05]  /*0ef0*/  IADD3 R87, PT, PT, -R87, RZ, RZ ;  /* 0x000000ff57577210 */ /* 0x010fca0007ffe1ff */
[----:B---3--:R-:W-:Y:S01]  /*0f00*/  IMAD R87, R3, R87, UR20 ;  /* 0x0000001403577e24 */ /* 0x008fe2000f8e0257 */
[----:B--2---:R-:W-:-:S05]  /*0f10*/  IADD3 R86, PT, PT, -R86, RZ, RZ ;  /* 0x000000ff56567210 */ /* 0x004fca0007ffe1ff */
[----:B------:R-:W-:Y:S01]  /*0f20*/  IMAD R86, R2, R86, UR12 ;  /* 0x0000000c02567e24 */ /* 0x000fe2000f8e0256 */
[----:B------:R-:W-:Y:S06]  /*0f30*/  BAR.SYNC.DEFER_BLOCKING 0x0 ;  /* 0x0000000000007b1d */ /* 0x000fec0000010000 */
[----:B-1----:R-:W-:Y:S05]  /*0f40*/  BRA.U !UP1, `(.L_x_15) ;  /* 0x0000000109b87547 */ /* 0x002fea000b800000 */
[----:B------:R-:W1:Y:S01]  /*0f50*/  LDCU.128 UR4, c[0x0][0xf10] ;  /* 0x0001e200ff0477ac */ /* 0x000e620008000c00 */
[----:B------:R-:W2:Y:S01]  /*0f60*/  LDCU UR17, c[0x0][0x370] ;  /* 0x00006e00ff1177ac */ /* 0x000ea20008000800 */
[----:B------:R-:W3:Y:S01]  /*0f70*/  LDCU UR16, c[0x0][0x374] ;  /* 0x00006e80ff1077ac */ /* 0x000ee20008000800 */
[----:B------:R-:W4:Y:S01]  /*0f80*/  LDCU UR14, c[0x0][0xf0c] ;  /* 0x0001e180ff0e77ac */ /* 0x000f220008000800 */
[----:B------:R-:W2:Y:S01]  /*0f90*/  LDCU UR11, c[0x0][0xf20] ;  /* 0x0001e400ff0b77ac */ /* 0x000ea20008000800 */
[----:B------:R-:W2:Y:S01]  /*0fa0*/  LDCU.64 UR8, c[0x0][0xf28] ;  /* 0x0001e500ff0877ac */ /* 0x000ea20008000a00 */
[----:B-1----:R-:W-:Y:S02]  /*0fb0*/  UISETP.NE.AND UP2, UPT, UR6, 0x1, UPT ;  /* 0x000000010600788c */ /* 0x002fe4000bf45270 */
[----:B---3--:R-:W-:Y:S02]  /*0fc0*/  UIMAD.WIDE.U32 UR22, UR16, UR7, URZ ;  /* 0x00000007101672a5 */ /* 0x008fe4000f8e00ff */
[----:B------:R-:W-:-:S02]  /*0fd0*/  UISETP.NE.AND UP1, UPT, UR15, 0x1, UPT ;  /* 0x000000010f00788c */ /* 0x000fc4000bf25270 */
[----:B----4-:R-:W-:Y:S02]  /*0fe0*/  UISETP.NE.AND UP3, UPT, UR14, 0x1, UPT ;  /* 0x000000010e00788c */ /* 0x010fe4000bf65270 */
[----:B------:R-:W-:Y:S02]  /*0ff0*/  UIMAD.WIDE.U32 UR24, UR12, UR7, URZ ;  /* 0x000000070c1872a5 */ /* 0x000fe4000f8e00ff */
[----:B--2---:R-:W-:Y:S01]  /*1000*/  UIMAD.WIDE.U32 UR18, UR17, UR4, URZ ;  /* 0x00000004111272a5 */ /* 0x004fe2000f8e00ff */
[----:B------:R-:W-:Y:S01]  /*1010*/  UMOV UR7, UR23 ;  /* 0x0000001700077c82 */ /* 0x000fe20008000000 */
[----:B------:R-:W-:Y:S02]  /*1020*/  UIMAD.WIDE.U32 UR22, UR20, UR4, URZ ;  /* 0x00000004141672a5 */ /* 0x000fe4000f8e00ff */
[----:B------:R-:W-:-:S03]  /*1030*/  @UP2 USHF.R.U32.HI UR16, URZ, UR11, UR7 ;  /* 0x0000000bff102299 */ /* 0x000fc60008011607 */
[----:B------:R-:W-:Y:S02]  /*1040*/  @UP3 USHF.R.U32.HI UR17, URZ, UR5, UR19 ;  /* 0x00000005ff113299 */ /* 0x000fe40008011613 */
[----:B------:R-:W-:Y:S02]  /*1050*/  UIMAD.WIDE.U32 UR18, UR16, UR8, URZ ;  /* 0x00000008101272a5 */ /* 0x000fe4000f8e00ff */
[----:B------:R-:W-:Y:S02]  /*1060*/  USHF.R.U32.HI UR25, URZ, UR11, UR25 ;  /* 0x0000000bff197299 */ /* 0x000fe40008011619 */
[----:B------:R-:W-:Y:S02]  /*1070*/  UIMAD.WIDE.U32 UR26, UR17, UR8, URZ ;  /* 0x00000008111a72a5 */ /* 0x000fe4000f8e00ff */
[----:B------:R-:W-:Y:S02]  /*1080*/  @UP1 USHF.R.U32.HI UR16, URZ, UR9, UR19 ;  /* 0x00000009ff101299 */ /* 0x000fe40008011613 */
[----:B------:R-:W-:-:S02]  /*1090*/  USHF.R.U32.HI UR23, URZ, UR5, UR23 ;  /* 0x00000005ff177299 */ /* 0x000fc40008011617 */
[----:B------:R-:W-:Y:S02]  /*10a0*/  USEL UR25, UR12, UR25, !UP2 ;  /* 0x000000190c197287 */ /* 0x000fe4000d000000 */
[----:B------:R-:W-:Y:S02]  /*10b0*/  @UP1 USHF.R.U32.HI UR17, URZ, UR9, UR27 ;  /* 0x00000009ff111299 */ /* 0x000fe4000801161b */
[----:B------:R-:W-:Y:S02]  /*10c0*/  UIMAD UR16, UR16, UR15, URZ ;  /* 0x0000000f101072a4 */ /* 0x000fe4000f8e02ff */
[----:B------:R-:W-:Y:S02]  /*10d0*/  USEL UR23, UR20, UR23, !UP3 ;  /* 0x0000001714177287 */ /* 0x000fe4000d800000 */
[----:B------:R-:W-:Y:S02]  /*10e0*/  UIMAD UR4, UR17, UR15, URZ ;  /* 0x0000000f110472a4 */ /* 0x000fe4000f8e02ff */
[----:B------:R-:W-:-:S02]  /*10f0*/  UISETP.GE.AND UP2, UPT, UR25, UR16, UPT ;  /* 0x000000101900728c */ /* 0x000fc4000bf46270 */
[----:B------:R-:W-:Y:S02]  /*1100*/  UIMAD.WIDE.U32 UR18, UR25, UR8, URZ ;  /* 0x00000008191272a5 */ /* 0x000fe4000f8e00ff */
[----:B------:R-:W-:Y:S02]  /*1110*/  UISETP.GE.OR UP2, UPT, UR23, UR4, UP2 ;  /* 0x000000041700728c */ /* 0x000fe40009746670 */
[----:B------:R-:W-:Y:S02]  /*1120*/  USHF.R.U32.HI UR5, URZ, UR9, UR19 ;  /* 0x00000009ff057299 */ /* 0x000fe40008011613 */
[----:B------:R-:W-:Y:S02]  /*1130*/  UIMAD.WIDE.U32 UR26, UR23, UR8, URZ ;  /* 0x00000008171a72a5 */ /* 0x000fe4000f8e00ff */
[----:B------:R-:W-:Y:S02]  /*1140*/  USEL UR5, UR25, UR5, !UP1 ;  /* 0x0000000519057287 */ /* 0x000fe4000c800000 */
[----:B------:R-:W-:-:S02]  /*1150*/  UIADD3 UR4, UPT, UPT, -UR25, URZ, URZ ;  /* 0x000000ff19047290 */ /* 0x000fc4000fffe1ff */
[----:B------:R-:W-:Y:S02]  /*1160*/  UIADD3 UR7, UPT, UPT, -UR5, URZ, URZ ;  /* 0x000000ff05077290 */ /* 0x000fe4000fffe1ff */
[----:B------:R-:W-:Y:S02]  /*1170*/  @!UP2 USHF.R.U32.HI UR9, URZ, UR9, UR27 ;  /* 0x00000009ff09a299 */ /* 0x000fe4000801161b */
[----:B------:R-:W-:Y:S02]  /*1180*/  UIMAD UR7, UR15, UR7, UR25 ;  /* 0x000000070f0772a4 */ /* 0x000fe4000f8e0219 */
[----:B------:R-:W-:Y:S02]  /*1190*/  @!UP2 USEL UR9, UR23, UR9, !UP1 ;  /* 0x000000091709a287 */ /* 0x000fe4000c800000 */
[----:B------:R-:W-:Y:S02]  /*11a0*/  UIADD3 UR8, UPT, UPT, -UR23, URZ, URZ ;  /* 0x000000ff17087290 */ /* 0x000fe4000fffe1ff */
[----:B------:R-:W-:-:S02]  /*11b0*/  @!UP2 UIMAD UR7, UR7, UR17, UR9 ;  /* 0x000000110707a2a4 */ /* 0x000fc4000f8e0209 */
[----:B------:R-:W-:Y:S02]  /*11c0*/  @!UP2 UIADD3 UR5, UPT, UPT, UR5, -UR9, URZ ;  /* 0x800000090505a290 */ /* 0x000fe4000fffe0ff */
[----:B------:R-:W-:Y:S02]  /*11d0*/  UIMAD UR4, UR6, UR4, UR12 ;  /* 0x00000004060472a4 */ /* 0x000fe4000f8e020c */
[----:B------:R-:W-:Y:S02]  /*11e0*/  @!UP2 UIMAD UR25, UR5, UR15, UR23 ;  /* 0x0000000f0519a2a4 */ /* 0x000fe4000f8e0217 */
[----:B------:R-:W-:Y:S01]  /*11f0*/  UIMAD UR8, UR14, UR8, UR20 ;  /* 0x000000080e0872a4 */ /* 0x000fe2000f8e0214 */
[----:B------:R-:W-:Y:S01]  /*1200*/  @!UP2 UMOV UR23, UR7 ;  /* 0x000000070017ac82 */ /* 0x000fe20008000000 */
[----:B------:R-:W-:Y:S02]  /*1210*/  UIMAD UR12, UR25, UR6, UR4 ;  /* 0x00000006190c72a4 */ /* 0x000fe4000f8e0204 */
[----:B------:R-:W-:-:S12]  /*1220*/  UIMAD UR20, UR23, UR14, UR8 ;  /* 0x0000000e171472a4 */ /* 0x000fd8000f8e0208 */
.L_x_15:
[----:B------:R-:W1:Y:S01]  /*1230*/  LDCU UR4, c[0x0][0xf30] ;  /* 0x0001e600ff0477ac */ /* 0x000e620008000800 */
[----:B------:R-:W2:Y:S08]  /*1240*/  S2UR UR37, SR_CgaCtaId ;  /* 0x00000000002579c3 */ /* 0x000eb00000008800 */
[----:B------:R-:W3:Y:S01]  /*1250*/  LDC R40, c[0x0][0xf24] ;  /* 0x0003c900ff287b82 */ /* 0x000ee20000000800 */
[----:B-1----:R-:W-:-:S09]  /*1260*/  UISETP.NE.AND UP1, UPT, UR4, 0x1, UPT ;  /* 0x000000010400788c */ /* 0x002fd2000bf25270 */
[----:B--2---:R-:W-:Y:S05]  /*1270*/  BRA.U UP1, `(.L_x_16) ;  /* 0x0000000101407547 */ /* 0x004fea000b800000 */
[----:B------:R-:W1:Y:S01]  /*1280*/  LDCU.128 UR4, c[0x0][0xf10] ;  /* 0x0001e200ff0477ac */ /* 0x000e620008000c00 */
[----:B------:R-:W2:Y:S01]  /*1290*/  LDCU UR9, c[0x0][0xf0c] ;  /* 0x0001e180ff0977ac */ /* 0x000ea20008000800 */
[----:B------:R-:W4:Y:S01]  /*12a0*/  LDCU UR8, c[0x0][0xf20] ;  /* 0x0001e400ff0877ac */ /* 0x000f220008000800 */
[----:B-1----:R-:W-:Y:S02]  /*12b0*/  UIMAD.WIDE.U32 UR16, UR20, UR4, URZ ;  /* 0x00000004141072a5 */ /* 0x002fe4000f8e00ff */
[----:B------:R-:W-:Y:S02]  /*12c0*/  UIMAD.WIDE.U32 UR14, UR12, UR7, URZ ;  /* 0x000000070c0e72a5 */ /* 0x000fe4000f8e00ff */
[----:B--2---:R-:W-:Y:S02]  /*12d0*/  UISETP.NE.AND UP2, UPT, UR9, 0x1, UPT ;  /* 0x000000010900788c */ /* 0x004fe4000bf45270 */
[----:B------:R-:W-:Y:S01]  /*12e0*/  UISETP.NE.AND UP1, UPT, UR6, 0x1, UPT ;  /* 0x000000010600788c */ /* 0x000fe2000bf25270 */
[----:B------:R-:W-:Y:S01]  /*12f0*/  UMOV UR7, UR17 ;  /* 0x0000001100077c82 */ /* 0x000fe20008000000 */
[----:B----4-:R-:W-:-:S02]  /*1300*/  USHF.R.U32.HI UR8, URZ, UR8, UR15 ;  /* 0x00000008ff087299 */ /* 0x010fc4000801160f */
[----:B------:R-:W-:Y:S02]  /*1310*/  USHF.R.U32.HI UR5, URZ, UR5, UR7 ;  /* 0x00000005ff057299 */ /* 0x000fe40008011607 */
[----:B------:R-:W-:Y:S02]  /*1320*/  USEL UR8, UR12, UR8, !UP1 ;  /* 0x000000080c087287 */ /* 0x000fe4000c800000 */
[----:B------:R-:W-:-:S04]  /*1330*/  USEL UR5, UR20, UR5, !UP2 ;  /* 0x0000000514057287 */ /* 0x000fc8000d000000 */
[----:B------:R-:W-:Y:S02]  /*1340*/  UIADD3 UR4, UPT, UPT, UR5, -UR8, URZ ;  /* 0x8000000805047290 */ /* 0x000fe4000fffe0ff */
[----:B------:R-:W-:Y:S02]  /*1350*/  UIADD3 UR5, UPT, UPT, -UR5, UR8, URZ ;  /* 0x0000000805057290 */ /* 0x000fe4000fffe1ff */
[----:B------:R-:W-:Y:S02]  /*1360*/  UIMAD UR12, UR4, UR6, UR12 ;  /* 0x00000006040c72a4 */ /* 0x000fe4000f8e020c */
[----:B------:R-:W-:-:S12]  /*1370*/  UIMAD UR20, UR5, UR9, UR20 ;  /* 0x00000009051472a4 */ /* 0x000fd8000f8e0214 */
.L_x_16:
[----:B------:R-:W-:Y:S01]  /*1380*/  BAR.SYNC.DEFER_BLOCKING 0x0 ;  /* 0x0000000000007b1d */ /* 0x000fe20000010000 */
[----:B------:R-:W-:Y:S01]  /*1390*/  UISETP.NE.AND UP1, UPT, UR10, 0x2, UPT ;  /* 0x000000020a00788c */ /* 0x000fe2000bf25270 */
[----:B------:R-:W-:Y:S02]  /*13a0*/  ISETP.NE.OR P5, PT, R0, 0x2, !P5 ;  /* 0x000000020000780c */ /* 0x000fe40006fa5670 */
[----:B------:R-:W-:-:S06]  /*13b0*/  LOP3.LUT R2, R101, 0x1f, RZ, 0xc0, !PT ;  /* 0x0000001f65027812 */ /* 0x000fcc00078ec0ff */
[----:B------:R-:W-:Y:S05]  /*13c0*/  BRA.U UP1, `(.L_x_17) ;  /* 0x0000001501207547 */ /* 0x000fea000b800000 */
[----:B------:R-:W1:Y:S01]  /*13d0*/  LDCU UR14, c[0x0][0x38c] ;  /* 0x00007180ff0e77ac */ /* 0x000e620008000800 */
[----:B------:R-:W2:Y:S01]  /*13e0*/  LDC R8, c[0x0][0x370] ;  /* 0x0000dc00ff087b82 */ /* 0x000ea20000000800 */
[----:B------:R-:W-:Y:S01]  /*13f0*/  PLOP3.LUT P1, PT, PT, PT, UP4, 0x80, 0x8 ;  /* 0x000000000008781c */ /* 0x000fe20003f2f048 */
[----:B------:R-:W-:Y:S01]  /*1400*/  IMAD.MOV.U32 R15, RZ, RZ, 0x1 ;  /* 0x00000001ff0f7424 */ /* 0x000fe200078e00ff */
[----:B------:R-:W-:Y:S01]  /*1410*/  ISETP.EQ.OR P4, PT, R2, RZ, P5 ;  /* 0x000000ff0200720c */ /* 0x000fe20002f82670 */
[----:B------:R-:W-:Y:S01]  /*1420*/  IMAD.MOV.U32 R14, RZ, RZ, RZ ;  /* 0x000000ffff0e7224 */ /* 0x000fe200078e00ff */
[----:B------:R-:W-:Y:S02]  /*1430*/  PLOP3.LUT P1, PT, P1, PT, PT, 0x8, 0x80 ;  /* 0x000000000080781c */ /* 0x000fe40000f2e170 */
[----:B------:R-:W-:Y:S01]  /*1440*/  CS2R R12, SRZ ;  /* 0x00000000000c7805 */ /* 0x000fe2000001ff00 */
[----:B------:R-:W-:Y:S01]  /*1450*/  IMAD.MOV.U32 R11, RZ, RZ, 0x1 ;  /* 0x00000001ff0b7424 */ /* 0x000fe200078e00ff */
[----:B------:R-:W4:Y:S01]  /*1460*/  LDC R0, c[0x0][0x374] ;  /* 0x0000dd00ff007b82 */ /* 0x000f220000000800 */
[----:B------:R-:W2:Y:S01]  /*1470*/  LDCU.64 UR30, c[0x0][0x348] ;  /* 0x00006900ff1e77ac */ /* 0x000ea20008000a00 */
[----:B------:R-:W-:Y:S01]  /*1480*/  UMOV UR6, URZ ;  /* 0x000000ff00067c82 */ /* 0x000fe20008000000 */
[----:B-1----:R-:W-:-:S04]  /*1490*/  UIADD3 UR5, UPT, UPT, UR14, 0xff, URZ ;  /* 0x000000ff0e057890 */ /* 0x002fc8000fffe0ff */
[----:B------:R-:W-:-:S04]  /*14a0*/  USHF.R.S32.HI UR4, URZ, 0x1f, UR5 ;  /* 0x0000001fff047899 */ /* 0x000fc80008011405 */
[----:B------:R-:W-:-:S04]  /*14b0*/  ULEA.HI UR4, UR4, UR5, URZ, 0x8 ;  /* 0x0000000504047291 */ /* 0x000fc8000f8f40ff */
[----:B------:R-:W-:Y:S02]  /*14c0*/  USHF.R.S32.HI UR22, URZ, 0x8, UR4 ;  /* 0x00000008ff167899 */ /* 0x000fe40008011404 */
[----:B------:R-:W-:Y:S02]  /*14d0*/  UIADD3 UR4, UPT, UPT, UR14, -0x1, URZ ;  /* 0xffffffff0e047890 */ /* 0x000fe4000fffe0ff */
[----:B------:R-:W-:Y:S02]  /*14e0*/  UISETP.LT.U32.AND UP0, UPT, UR22, 0x5, UPT ;  /* 0x000000051600788c */ /* 0x000fe4000bf01070 */
[----:B------:R-:W-:Y:S02]  /*14f0*/  UISETP.GE.U32.AND UP1, UPT, UR4, -0x1ff, UPT ;  /* 0xfffffe010400788c */ /* 0x000fe4000bf26070 */
[----:B------:R-:W-:Y:S02]  /*1500*/  USEL UR15, UR22, 0x5, UP0 ;  /* 0x00000005160f7887 */ /* 0x000fe40008000000 */
[----:B------:R-:W-:-:S02]  /*1510*/  UIADD3 UR14, UPT, UPT, UR14, 0x1fe, URZ ;  /* 0x000001fe0e0e7890 */ /* 0x000fc4000fffe0ff */
[----:B------:R-:W-:Y:S02]  /*1520*/  UIADD3 UR5, UPT, UPT, UR15, -0x1, URZ ;  /* 0xffffffff0f057890 */ /* 0x000fe4000fffe0ff */
[----:B------:R-:W-:-:S03]  /*1530*/  UIADD3 UR7, UPT, UPT, UR22, -UR15, URZ ;  /* 0x8000000f16077290 */ /* 0x000fc6000fffe0ff */
[----:B------:R-:W-:-:S04]  /*1540*/  @UP1 UIADD3 UR5, UPT, UPT, UR15, URZ, URZ ;  /* 0x000000ff0f051290 */ /* 0x000fc8000fffe0ff */
[----:B--2---:R-:W-:-:S12]  /*1550*/  UIADD3 UR5, UPT, UPT, UR5, 0x1, URZ ;  /* 0x0000000105057890 */ /* 0x004fd8000fffe0ff */
.L_x_39:
[----:B------:R-:W-:Y:S01]  /*1560*/  UISETP.NE.AND UP0, UPT, UR37, URZ, UPT ;  /* 0x000000ff2500728c */ /* 0x000fe2000bf05270 */
[----:B------:R-:W1:Y:S08]  /*1570*/  S2UR UR37, SR_CgaCtaId ;  /* 0x00000000002579c3 */ /* 0x000e700000008800 */
[----:B------:R-:W-:Y:S05]  /*1580*/  BRA.U UP0, `(.L_x_18) ;  /* 0x0000000100347547 */ /* 0x000fea000b800000 */
[----:B------:R-:W2:Y:S01]  /*1590*/  S2R R2, SR_CgaCtaId ;  /* 0x0000000000027919 */ /* 0x000ea20000008800 */
[----:B------:R-:W-:-:S04]  /*15a0*/  MOV R3, 0x400 ;  /* 0x0000040000037802 */ /* 0x000fc80000000f00 */
[----:B--2---:R-:W-:Y:S02]  /*15b0*/  LEA R2, R2, R3, 0x18 ;  /* 0x0000000302027211 */ /* 0x004fe400078ec0ff */
[----:B------:R-:W-:-:S03]  /*15c0*/  SHF.L.U32 R3, R11, 0x1f, RZ ;  /* 0x0000001f0b037819 */ /* 0x000fc600000006ff */
[----:B------:R-:W-:-:S04]  /*15d0*/  IMAD R2, R12, 0x8, R2 ;  /* 0x000000080c027824 */ /* 0x000fc800078e0202 */
[----:B------:R-:W2:Y:S02]  /*15e0*/  SYNCS.PHASECHK.TRANS64.TRYWAIT P0, [R2+URZ+0xf0], R3 ;  /* 0x0000f003020075a7 */ /* 0x000ea400080011ff */
[----:B--2---:R-:W-:Y:S05]  /*15f0*/  @!P0 BRA `(.L_x_19) ;  /* 0x0000007800fc8947 */ /* 0x004fea0003800000 */
.L_x_134:
[----:B------:R-:W-:Y:S01]  /*1600*/  VIADD R12, R12, 0x1 ;  /* 0x000000010c0c7836 */ /* 0x000fe20000000000 */
[----:B------:R2:W-:Y:S04]  /*1610*/  SYNCS.ARRIVE.TRANS64.A1T0 RZ, [R2+URZ+0xe0], RZ ;  /* 0x0000e0ff02ff79a7 */ /* 0x0005e800081000ff */
[----:B------:R-:W-:-:S04]  /*1620*/  ISETP.NE.AND P0, PT, R12, 0x2, PT ;  /* 0x000000020c00780c */ /* 0x000fc80003f05270 */
[----:B------:R-:W-:Y:S02]  /*1630*/  SEL R12, R12, RZ, P0 ;  /* 0x000000ff0c0c7207 */ /* 0x000fe40000000000 */
[----:B--2---:R-:W-:-:S04]  /*1640*/  SEL R2, RZ, 0x1, P0 ;  /* 0x00000001ff027807 */ /* 0x004fc80000000000 */
[----:B------:R-:W-:-:S07]  /*1650*/  LOP3.LUT R11, R11, R2, RZ, 0x3c, !PT ;  /* 0x000000020b0b7212 */ /* 0x000fce00078e3cff */
.L_x_18:
[----:B------:R-:W-:Y:S01]  /*1660*/  UMOV UR4, 0x400 ;  /* 0x0000040000047882 */ /* 0x000fe20000000000 */
[----:B------:R-:W-:Y:S01]  /*1670*/  SHF.L.U32 R2, R15, 0x1f, RZ ;  /* 0x0000001f0f027819 */ /* 0x000fe200000006ff */
[----:B-1----:R-:W-:Y:S02]  /*1680*/  ULEA UR4, UR37, UR4, 0x18 ;  /* 0x0000000425047291 */ /* 0x002fe4000f8ec0ff */
[----:B------:R-:W-:Y:S02]  /*1690*/  UISETP.GE.U32.AND UP0, UPT, UR14, 0x1ff, UPT ;  /* 0x000001ff0e00788c */ /* 0x000fe4000bf06070 */
[----:B------:R-:W-:Y:S02]  /*16a0*/  ULEA UR8, UR6, UR4, 0x3 ;  /* 0x0000000406087291 */ /* 0x000fe4000f8e18ff */
[----:B------:R-:W-:Y:S02]  /*16b0*/  USHF.L.U32 UR35, UR20, 0x7, URZ ;  /* 0x0000000714237899 */ /* 0x000fe400080006ff */
[----:B------:R-:W-:Y:S01]  /*16c0*/  USHF.L.U32 UR27, UR12, 0x7, URZ ;  /* 0x000000070c1b7899 */ /* 0x000fe200080006ff */
[----:B------:R-:W-:-:S04]  /*16d0*/  UMOV UR38, URZ ;  /* 0x000000ff00267c82 */ /* 0x000fc80008000000 */
[----:B------:R1:W2:Y:S01]  /*16e0*/  SYNCS.PHASECHK.TRANS64.TRYWAIT P2, [UR8+0x28], R2 ;  /* 0x00002802ff0075a7 */ /* 0x0002a20008041108 */
[----:B------:R-:W-:Y:S06]  /*16f0*/  BRA.U !UP0, `(.L_x_20) ;  /* 0x0000000108fc7547 */ /* 0x000fec000b800000 */
[----:B------:R-:W-:Y:S01]  /*1700*/  UMOV UR29, URZ ;  /* 0x000000ff001d7c82 */ /* 0x000fe20008000000 */
[----:B------:R-:W-:-:S05]  /*1710*/  UMOV UR23, UR6 ;  /* 0x0000000600177c82 */ /* 0x000fca0008000000 */
.L_x_27:
[----:B------:R-:W-:Y:S01]  /*1720*/  ULEA UR33, UR23, UR4, 0x3 ;  /* 0x0000000417217291 */ /* 0x000fe2000f8e18ff */
[----:B--2---:R-:W-:Y:S01]  /*1730*/  @!P5 MOV R3, 0x8800 ;  /* 0x000088000003d802 */ /* 0x004fe20000000f00 */
[----:B--2---:R-:W-:Y:S10]  /*1740*/  @P2 BRA `(.L_x_21) ;  /* 0x00000000000c2947 */ /* 0x004ff40003800000 */
[----:B------:R-:W-:-:S04]  /*1750*/  SHF.L.U32 R4, R15, 0x1f, RZ ;  /* 0x0000001f0f047819 */ /* 0x000fc800000006ff */
[----:B------:R-:W2:Y:S02]  /*1760*/  SYNCS.PHASECHK.TRANS64.TRYWAIT P0, [UR33+0x28], R4 ;  /* 0x00002804ff0075a7 */ /* 0x000ea40008001121 */
[----:B--2---:R-:W-:Y:S05]  /*1770*/  @!P0 BRA `(.L_x_22) ;  /* 0x0000007800b08947 */ /* 0x004fea0003800000 */
.L_x_21:
[----:B------:R2:W-:Y:S01]  /*1780*/  @!P5 SYNCS.ARRIVE.TRANS64 RZ, [UR33], R3 ;  /* 0x00000003ffffd9a7 */ /* 0x0005e20008000021 */
[----:B------:R-:W-:Y:S04]  /*1790*/  BSSY.RECONVERGENT B0, `(.L_x_23) ;  /* 0x0000003000007945 */ /* 0x000fe80003800200 */
[----:B------:R-:W-:Y:S05]  /*17a0*/  @P4 BRA `(.L_x_24) ;  /* 0x0000000000044947 */ /* 0x000fea0003800000 */
[----:B------:R-:W-:Y:S05]  /*17b0*/  BPT.TRAP 0x1 ;  /* 0x000000040000795c */ /* 0x000fea0000300000 */
.L_x_24:
[----:B------:R-:W-:Y:S05]  /*17c0*/  BSYNC.RECONVERGENT B0 ;  /* 0x0000000000007941 */ /* 0x000fea0003800200 */
.L_x_23:
[----:B------:R-:W-:Y:S01]  /*17d0*/  UIADD3 UR6, UPT, UPT, UR23, 0x1, URZ ;  /* 0x0000000117067890 */ /* 0x000fe2000fffe0ff */
[----:B------:R-:W-:Y:S01]  /*17e0*/  BSSY.RECONVERGENT B0, `(.L_x_25) ;  /* 0x000002b000007945 */ /* 0x000fe20003800200 */
[----:B------:R-:W-:Y:S02]  /*17f0*/  ELECT P0, URZ, PT ;  /* 0x0000000000ff782f */ /* 0x000fe40003800000 */
[----:B------:R-:W-:-:S04]  /*1800*/  UISETP.NE.AND UP0, UPT, UR6, 0x5, UPT ;  /* 0x000000050600788c */ /* 0x000fc8000bf05270 */
[----:B------:R-:W-:Y:S02]  /*1810*/  USEL UR9, URZ, 0x1, UP0 ;  /* 0x00000001ff097887 */ /* 0x000fe40008000000 */
[----:B------:R-:W-:-:S04]  /*1820*/  USEL UR6, UR6, URZ, UP0 ;  /* 0x000000ff06067287 */ /* 0x000fc80008000000 */
[----:B------:R-:W-:Y:S01]  /*1830*/  ULEA UR8, UR6, UR4, 0x3 ;  /* 0x0000000406087291 */ /* 0x000fe2000f8e18ff */
[----:B------:R-:W-:-:S04]  /*1840*/  LOP3.LUT R15, R15, UR9, RZ, 0x3c, !PT ;  /* 0x000000090f0f7c12 */ /* 0x000fc8000f8e3cff */
[----:B-1----:R-:W-:-:S04]  /*1850*/  SHF.L.U32 R2, R15, 0x1f, RZ ;  /* 0x0000001f0f027819 */ /* 0x002fc800000006ff */
[----:B------:R1:W1:Y:S01]  /*1860*/  SYNCS.PHASECHK.TRANS64.TRYWAIT P2, [UR8+0x28], R2 ;  /* 0x00002802ff0075a7 */ /* 0x0002620008041108 */
[----:B------:R-:W-:Y:S05]  /*1870*/  @!P0 BRA `(.L_x_26) ;  /* 0x0000000000848947 */ /* 0x000fea0003800000 */
[----:B------:R-:W-:Y:S02]  /*1880*/  ULEA UR24, UR23, UR4, 0xe ;  /* 0x0000000417187291 */ /* 0x000fe4000f8e70ff */
[----:B------:R-:W-:Y:S02]  /*1890*/  UIADD3 UR46, UP3, UPT, UR30, 0x80, URZ ;  /* 0x000000801e2e7890 */ /* 0x000fe4000ff7e0ff */
[----:B------:R-:W-:Y:S02]  /*18a0*/  UIADD3 UR44, UP2, UPT, UR30, 0x180, URZ ;  /* 0x000001801e2c7890 */ /* 0x000fe4000ff5e0ff */
[----:B------:R-:W-:Y:S02]  /*18b0*/  ULEA UR8, UR23, UR4, 0xa ;  /* 0x0000000417087291 */ /* 0x000fe4000f8e50ff */
[----:B------:R-:W-:Y:S02]  /*18c0*/  UIADD3 UR42, UP1, UPT, UR30, 0x280, URZ ;  /* 0x000002801e2a7890 */ /* 0x000fe4000ff3e0ff */
[----:B------:R-:W-:-:S02]  /*18d0*/  UIADD3 UR40, UP0, UPT, UR30, 0x380, URZ ;  /* 0x000003801e287890 */ /* 0x000fc4000ff1e0ff */
[----:B------:R-:W-:Y:S02]  /*18e0*/  USHF.L.U32 UR34, UR29, 0x8, URZ ;  /* 0x000000081d227899 */ /* 0x000fe400080006ff */
[----:B------:R-:W-:Y:S02]  /*18f0*/  UIADD3.X UR47, UPT, UPT, URZ, UR31, URZ, UP3, !UPT ;  /* 0x0000001fff2f7290 */ /* 0x000fe40009ffe4ff */
[----:B------:R-:W-:Y:S02]  /*1900*/  UIADD3 UR32, UPT, UPT, UR24, 0x8400, URZ ;  /* 0x0000840018207890 */ /* 0x000fe4000fffe0ff */
[----:B------:R-:W-:Y:S02]  /*1910*/  UIADD3.X UR45, UPT, UPT, URZ, UR31, URZ, UP2, !UPT ;  /* 0x0000001fff2d7290 */ /* 0x000fe400097fe4ff */
[----:B------:R-:W-:Y:S02]  /*1920*/  UIADD3 UR24, UPT, UPT, UR24, 0x1c400, URZ ;  /* 0x0001c40018187890 */ /* 0x000fe4000fffe0ff */
[----:B------:R-:W-:-:S02]  /*1930*/  USHF.L.U32 UR19, UR29, 0x1, URZ ;  /* 0x000000011d137899 */ /* 0x000fc400080006ff */
[----:B------:R-:W-:Y:S02]  /*1940*/  UIADD3.X UR43, UPT, UPT, URZ, UR31, URZ, UP1, !UPT ;  /* 0x0000001fff2b7290 */ /* 0x000fe40008ffe4ff */
[----:B------:R-:W-:Y:S02]  /*1950*/  UIADD3 UR16, UPT, UPT, UR8, 0x30400, URZ ;  /* 0x0003040008107890 */ /* 0x000fe4000fffe0ff */
[----:B------:R-:W-:Y:S02]  /*1960*/  UIADD3.X UR41, UPT, UPT, URZ, UR31, URZ, UP0, !UPT ;  /* 0x0000001fff297290 */ /* 0x000fe400087fe4ff */
[----:B------:R-:W-:Y:S01]  /*1970*/  UIADD3 UR8, UPT, UPT, UR8, 0x31800, URZ ;  /* 0x0003180008087890 */ /* 0x000fe2000fffe0ff */
[----:B------:R-:W-:Y:S01]  /*1980*/  UMOV UR38, 0x0 ;  /* 0x0000000000267882 */ /* 0x000fe20000000000 */
[----:B------:R-:W-:Y:S01]  /*1990*/  UMOV UR39, 0x10000000 ;  /* 0x1000000000277882 */ /* 0x000fe20000000000 */
[----:B------:R-:W-:Y:S01]  /*19a0*/  UMOV UR25, UR33 ;  /* 0x0000002100197c82 */ /* 0x000fe20008000000 */
[----:B------:R-:W-:Y:S01]  /*19b0*/  UMOV UR28, UR36 ;  /* 0x00000024001c7c82 */ /* 0x000fe20008000000 */
[----:B------:R-:W-:Y:S01]  /*19c0*/  UMOV UR18, URZ ;  /* 0x000000ff00127c82 */ /* 0x000fe20008000000 */
[----:B------:R-:W-:Y:S01]  /*19d0*/  UMOV UR26, UR34 ;  /* 0x00000022001a7c82 */ /* 0x000fe20008000000 */
[----:B------:R-:W-:Y:S01]  /*19e0*/  UMOV UR17, UR33 ;  /* 0x0000002100117c82 */ /* 0x000fe20008000000 */
[----:B------:R-:W-:Y:S01]  /*19f0*/  UMOV UR21, UR36 ;  /* 0x0000002400157c82 */ /* 0x000fe20008000000 */
[----:B------:R1:W-:Y:S01]  /*1a00*/  UTMALDG.3D [UR32], [UR46], desc[UR38] ;  /* 0x000026202e0075b4 */ /* 0x0003e20008011000 */
[----:B------:R-:W-:Y:S01]  /*1a10*/  UMOV UR9, UR33 ;  /* 0x0000002100097c82 */ /* 0x000fe20008000000 */
[----:B------:R-:W-:Y:S01]  /*1a20*/  UMOV UR13, UR36 ;  /* 0x00000024000d7c82 */ /* 0x000fe20008000000 */
[----:B------:R-:W-:Y:S01]  /*1a30*/  UMOV UR10, UR18 ;  /* 0x00000012000a7c82 */ /* 0x000fe20008000000 */
[----:B------:R-:W-:Y:S01]  /*1a40*/  UMOV UR11, UR19 ;  /* 0x00000013000b7c82 */ /* 0x000fe20008000000 */
[----:B------:R1:W-:Y:S01]  /*1a50*/  UTMALDG.3D [UR24], [UR44], desc[UR38] ;  /* 0x000026182c0075b4 */ /* 0x0003e20008011000 */
[----:B------:R1:W-:Y:S01]  /*1a60*/  UTMALDG.4D [UR16], [UR42], desc[UR38] ;  /* 0x000026102a0075b4 */ /* 0x0003e20008019000 */
[----:B------:R1:W-:Y:S01]  /*1a70*/  UTMALDG.4D [UR8], [UR40], desc[UR38] ;  /* 0x00002608280075b4 */ /* 0x0003e20008019000 */
[----:B------:R-:W-:Y:S01]  /*1a80*/  NOP ;  /* 0x0000000000007918 */ /* 0x000fe20000000000 */
.L_x_26:
[----:B-1----:R-:W-:Y:S05]  /*1a90*/  BSYNC.RECONVERGENT B0 ;  /* 0x0000000000007941 */ /* 0x002fea0003800200 */
.L_x_25:
[----:B------:R-:W-:Y:S01]  /*1aa0*/  UIADD3 UR29, UPT, UPT, UR29, 0x1, URZ ;  /* 0x000000011d1d7890 */ /* 0x000fe2000fffe0ff */
[----:B------:R-:W-:Y:S01]  /*1ab0*/  UMOV UR23, UR6 ;  /* 0x0000000600177c82 */ /* 0x000fe20008000000 */
[----:B------:R-:W-:Y:S02]  /*1ac0*/  UMOV UR38, UR5 ;  /* 0x0000000500267c82 */ /* 0x000fe40008000000 */
[----:B------:R-:W-:-:S09]  /*1ad0*/  UISETP.NE.AND UP0, UPT, UR29, UR5, UPT ;  /* 0x000000051d00728c */ /* 0x000fd2000bf05270 */
[----:B------:R-:W-:Y:S05]  /*1ae0*/  BRA.U UP0, `(.L_x_27) ;  /* 0xfffffffd000c7547 */ /* 0x000fea000b83ffff */
.L_x_20:
[----:B------:R-:W-:Y:S01]  /*1af0*/  ULEA UR8, UR6, UR4, 0x3 ;  /* 0x0000000406087291 */ /* 0x000fe2000f8e18ff */
[----:B-1----:R-:W-:Y:S01]  /*1b00*/  SHF.L.U32 R2, R15, 0x1f, RZ ;  /* 0x0000001f0f027819 */ /* 0x002fe200000006ff */
[----:B------:R-:W-:Y:S01]  /*1b10*/  @!P1 SYNCS.ARRIVE.TRANS64.A1T0 RZ, [UR4+0x98], RZ ;  /* 0x000098ffffff99a7 */ /* 0x000fe20008100004 */
[----:B------:R-:W-:-:S06]  /*1b20*/  UISETP.GT.AND UP0, UPT, UR22, UR15, UPT ;  /* 0x0000000f1600728c */ /* 0x000fcc000bf04270 */
[----:B------:R1:W1:Y:S03]  /*1b30*/  SYNCS.PHASECHK.TRANS64.TRYWAIT P1, [UR8+0x28], R2 ;  /* 0x00002802ff0075a7 */ /* 0x0002660008021108 */
[----:B------:R-:W-:Y:S05]  /*1b40*/  BRA.U !UP0, `(.L_x_28) ;  /* 0x0000000108f87547 */ /* 0x000fea000b800000 */
[----:B------:R-:W-:Y:S01]  /*1b50*/  UIADD3 UR23, UPT, UPT, UR7, UR38, URZ ;  /* 0x0000002607177290 */ /* 0x000fe2000fffe0ff */
[----:B------:R-:W-:-:S11]  /*1b60*/  UMOV UR29, UR6 ;  /* 0x00000006001d7c82 */ /* 0x000fd60008000000 */
.L_x_35:
[----:B------:R-:W-:Y:S01]  /*1b70*/  ULEA UR33, UR29, UR4, 0x3 ;  /* 0x000000041d217291 */ /* 0x000fe2000f8e18ff */
[----:B--2---:R-:W-:Y:S01]  /*1b80*/  @!P5 MOV R3, 0x8800 ;  /* 0x000088000003d802 */ /* 0x004fe20000000f00 */
[----:B-1----:R-:W-:Y:S10]  /*1b90*/  @P1 BRA `(.L_x_29) ;  /* 0x00000000000c1947 */ /* 0x002ff40003800000 */
[----:B------:R-:W-:-:S04]  /*1ba0*/  SHF.L.U32 R4, R15, 0x1f, RZ ;  /* 0x0000001f0f047819 */ /* 0x000fc800000006ff */
[----:B------:R-:W1:Y:S02]  /*1bb0*/  SYNCS.PHASECHK.TRANS64.TRYWAIT P0, [UR33+0x28], R4 ;  /* 0x00002804ff0075a7 */ /* 0x000e640008001121 */
[----:B-1----:R-:W-:Y:S05]  /*1bc0*/  @!P0 BRA `(.L_x_30) ;  /* 0x0000007400b48947 */ /* 0x002fea0003800000 */
.L_x_29:
[----:B------:R2:W-:Y:S01]  /*1bd0*/  @!P5 SYNCS.ARRIVE.TRANS64 RZ, [UR33], R3 ;  /* 0x00000003ffffd9a7 */ /* 0x0005e20008000021 */
[----:B------:R-:W-:Y:S04]  /*1be0*/  BSSY.RECONVERGENT B0, `(.L_x_31) ;  /* 0x0000003000007945 */ /* 0x000fe80003800200 */
[----:B------:R-:W-:Y:S05]  /*1bf0*/  @P4 BRA `(.L_x_32) ;  /* 0x0000000000044947 */ /* 0x000fea0003800000 */
[----:B------:R-:W-:Y:S05]  /*1c00*/  BPT.TRAP 0x1 ;  /* 0x000000040000795c */ /* 0x000fea0000300000 */
.L_x_32:
[----:B------:R-:W-:Y:S05]  /*1c10*/  BSYNC.RECONVERGENT B0 ;  /* 0x0000000000007941 */ /* 0x000fea0003800200 */
.L_x_31:
        /* <DEDUP_REMOVED lines=25> */
[----:B------:R-:W-:Y:S02]  /*1db0*/  UIADD3 UR8, UPT, UPT, UR8, 0x31800, URZ ;  /* 0x0003180008087890 */ /* 0x000fe4000fffe0ff */
[----:B------:R-:W-:Y:S01]  /*1dc0*/  UIADD3.X UR43, UPT, UPT, URZ, UR31, URZ, UP0, !UPT ;  /* 0x0000001fff2b7290 */ /* 0x000fe200087fe4ff */
        /* <DEDUP_REMOVED lines=17> */
.L_x_34:
[----:B-1----:R-:W-:Y:S05]  /*1ee0*/  BSYNC.RECONVERGENT B0 ;  /* 0x0000000000007941 */ /* 0x002fea0003800200 */
.L_x_33:
[----:B------:R-:W-:Y:S01]  /*1ef0*/  UIADD3 UR38, UPT, UPT, UR38, 0x1, URZ ;  /* 0x0000000126267890 */ /* 0x000fe2000fffe0ff */
[----:B------:R-:W-:-:S03]  /*1f00*/  UMOV UR29, UR6 ;  /* 0x00000006001d7c82 */ /* 0x000fc60008000000 */
[----:B------:R-:W-:-:S09]  /*1f10*/  UISETP.NE.AND UP0, UPT, UR38, UR23, UPT ;  /* 0x000000172600728c */ /* 0x000fd2000bf05270 */
[----:B------:R-:W-:Y:S05]  /*1f20*/  BRA.U UP0, `(.L_x_35) ;  /* 0xfffffffd00107547 */ /* 0x000fea000b83ffff */
.L_x_28:
[C---:B-1----:R-:W-:Y:S01]  /*1f30*/  LEA R2, R14.reuse, UR4, 0x3 ;  /* 0x000000040e027c11 */ /* 0x042fe2000f8e18ff */
[----:B------:R-:W-:Y:S01]  /*1f40*/  NOP ;  /* 0x0000000000007918 */ /* 0x000fe20000000000 */
[----:B--2---:R-:W-:Y:S02]  /*1f50*/  SHF.L.U32 R3, R13, 0x1f, RZ ;  /* 0x0000001f0d037819 */ /* 0x004fe400000006ff */
[----:B------:R-:W-:Y:S02]  /*1f60*/  LEA R4, R14, UR4, 0x4 ;  /* 0x000000040e047c11 */ /* 0x000fe4000f8e20ff */
[----:B------:R-:W1:Y:S02]  /*1f70*/  SYNCS.PHASECHK.TRANS64.TRYWAIT P0, [R2+URZ+0xa0], R3 ;  /* 0x0000a003020075a7 */ /* 0x000e6400080011ff */
[----:B-1----:R-:W-:Y:S05]  /*1f80*/  @!P0 BRA `(.L_x_36) ;  /* 0x0000007000dc8947 */ /* 0x002fea0003800000 */
.L_x_137:
[----:B------:R-:W2:Y:S01]  /*1f90*/  LDS.128 R4, [R4+0x110] ;  /* 0x0001100004047984 */ /* 0x000ea20000000c00 */
[----:B---3--:R-:W-:Y:S01]  /*1fa0*/  ISETP.GE.AND P0, PT, R40, 0x1, PT ;  /* 0x000000012800780c */ /* 0x008fe20003f06270 */
[----:B-1----:R-:W-:Y:S01]  /*1fb0*/  VIADD R2, R2, 0xb0 ;  /* 0x000000b002027836 */ /* 0x002fe20000000000 */
[----:B------:R-:W-:Y:S01]  /*1fc0*/  @!PT LDS RZ, [RZ] ;  /* 0x00000000fffff984 */ /* 0x000fe20000000800 */
[----:B------:R-:W-:Y:S01]  /*1fd0*/  @!PT LDS RZ, [RZ] ;  /* 0x00000000fffff984 */ /* 0x000fe20000000800 */
[----:B------:R-:W-:Y:S01]  /*1fe0*/  @!PT LDS RZ, [RZ] ;  /* 0x00000000fffff984 */ /* 0x000fe20000000800 */
[----:B------:R-:W-:Y:S01]  /*1ff0*/  @!PT LDS RZ, [RZ] ;  /* 0x00000000fffff984 */ /* 0x000fe20000000800 */
[----:B------:R1:W-:Y:S06]  /*2000*/  MEMBAR.ALL.CTA ;  /* 0x0000000000007992 */ /* 0x0003ec0000008000 */
[----:B-1----:R-:W1:Y:S01]  /*2010*/  FENCE.VIEW.ASYNC.S ;  /* 0x00000000000073c6 */ /* 0x002e620000000000 */
[----:B------:R-:W-:-:S04]  /*2020*/  PRMT R2, RZ, 0x654, R2 ;  /* 0x00000654ff027816 */ /* 0x000fc80000000002 */
[----:B-1----:R1:W-:Y:S01]  /*2030*/  SYNCS.ARRIVE.TRANS64.RED.A1T0 RZ, [R2+URZ], RZ ;  /* 0x000000ff02ff79a7 */ /* 0x0023e200081004ff */
[----:B--2---:R-:W-:-:S13]  /*2040*/  LOP3.LUT P2, RZ, R6, 0x1, RZ, 0xc0, !PT ;  /* 0x0000000106ff7812 */ /* 0x004fda000784c0ff */
[----:B------:R-:W-:Y:S01]  /*2050*/  @P2 SHF.R.U32.HI R3, RZ, 0x10, R5 ;  /* 0x00000010ff032819 */ /* 0x000fe20000011605 */
[----:B------:R-:W-:Y:S01]  /*2060*/  VOTEU.ANY UP0, P2 ;  /* 0x0000000000ff7886 */ /* 0x000fe20001000100 */
[----:B------:R-:W-:Y:S02]  /*2070*/  @P2 MOV R10, R4 ;  /* 0x00000004000a2202 */ /* 0x000fe40000000f00 */
[----:B------:R-:W-:Y:S02]  /*2080*/  @P2 R2UR.BROADCAST UR8, R3 ;  /* 0x00000000030822ca */ /* 0x000fe400008e0000 */
[----:B------:R-:W-:-:S11]  /*2090*/  @P2 LOP3.LUT R9, R5, 0xffff, RZ, 0xc0, !PT ;  /* 0x0000ffff05092812 */ /* 0x000fd600078ec0ff */
[----:B------:R-:W-:Y:S01]  /*20a0*/  @UP0 UMOV UR36, UR8 ;  /* 0x0000000800240c82 */ /* 0x000fe20008000000 */
[----:B-1----:R-:W-:Y:S05]  /*20b0*/  @!P0 BRA `(.L_x_37) ;  /* 0x0000000000b88947 */ /* 0x002fea0003800000 */
[----:B------:R-:W4:Y:S01]  /*20c0*/  LDC.64 R4, c[0x0][0xf18] ;  /* 0x0003c600ff047b82 */ /* 0x000f220000000a00 */
[----:B------:R-:W-:-:S07]  /*20d0*/  ISETP.NE.AND P3, PT, R40, 0x1, PT ;  /* 0x000000012800780c */ /* 0x000fce0003f65270 */
[----:B------:R-:W1:Y:S08]  /*20e0*/  LDC.64 R6, c[0x0][0xf10] ;  /* 0x0003c400ff067b82 */ /* 0x000e700000000a00 */
[----:B------:R-:W2:Y:S08]  /*20f0*/  LDC R16, c[0x0][0xf20] ;  /* 0x0003c800ff107b82 */ /* 0x000eb00000000800 */
[----:B------:R-:W3:Y:S01]  /*2100*/  LDC R17, c[0x0][0xf0c] ;  /* 0x0003c300ff117b82 */ /* 0x000ee20000000800 */
[----:B----4-:R-:W-:Y:S01]  /*2110*/  IMAD.HI.U32 R19, R0, R5, RZ ;  /* 0x0000000500137227 */ /* 0x010fe200078e00ff */
[----:B------:R-:W-:-:S03]  /*2120*/  ISETP.NE.AND P0, PT, R4, 0x1, PT ;  /* 0x000000010400780c */ /* 0x000fc60003f05270 */
[----:B------:R-:W-:-:S03]  /*2130*/  IMAD.HI.U32 R5, R9, R5, RZ ;  /* 0x0000000509057227 */ /* 0x000fc600078e00ff */
[----:B------:R-:W4:Y:S01]  /*2140*/  LDC.64 R2, c[0x0][0xf28] ;  /* 0x0003ca00ff027b82 */ /* 0x000f220000000a00 */
[----:B-1----:R-:W-:-:S04]  /*2150*/  IMAD.HI.U32 R20, R8, R6, RZ ;  /* 0x0000000608147227 */ /* 0x002fc800078e00ff */
[----:B------:R-:W-:Y:S01]  /*2160*/  IMAD.HI.U32 R21, R10, R6, RZ ;  /* 0x000000060a157227 */ /* 0x000fe200078e00ff */
[----:B------:R-:W-:Y:S02]  /*2170*/  SHF.R.U32.HI R20, RZ, R7, R20 ;  /* 0x00000007ff147219 */ /* 0x000fe40000011614 */
[-C--:B--2---:R-:W-:Y:S02]  /*2180*/  SHF.R.U32.HI R19, RZ, R16.reuse, R19 ;  /* 0x00000010ff137219 */ /* 0x084fe40000011613 */
[----:B------:R-:W-:Y:S02]  /*2190*/  SHF.R.U32.HI R5, RZ, R16, R5 ;  /* 0x00000010ff057219 */ /* 0x000fe40000011605 */
[----:B------:R-:W-:Y:S02]  /*21a0*/  SEL R19, R0, R19, !P0 ;  /* 0x0000001300137207 */ /* 0x000fe40004000000 */
[----:B------:R-:W-:Y:S02]  /*21b0*/  SHF.R.U32.HI R21, RZ, R7, R21 ;  /* 0x00000007ff157219 */ /* 0x000fe40000011615 */
[----:B---3--:R-:W-:-:S02]  /*21c0*/  ISETP.NE.AND P1, PT, R17, 0x1, PT ;  /* 0x000000011100780c */ /* 0x008fc40003f25270 */
[----:B------:R-:W-:Y:S02]  /*21d0*/  SEL R5, R9, R5, !P0 ;  /* 0x0000000509057207 */ /* 0x000fe40004000000 */
[----:B------:R-:W-:Y:S02]  /*21e0*/  SEL R20, R8, R20, !P1 ;  /* 0x0000001408147207 */ /* 0x000fe40004800000 */
[----:B------:R-:W-:Y:S01]  /*21f0*/  SEL R21, R10, R21, !P1 ;  /* 0x000000150a157207 */ /* 0x000fe20004800000 */
[----:B----4-:R-:W-:-:S04]  /*2200*/  IMAD.HI.U32 R18, R19, R2, RZ ;  /* 0x0000000213127227 */ /* 0x010fc800078e00ff */
[----:B------:R-:W-:Y:S01]  /*2210*/  IMAD.HI.U32 R6, R20, R2, RZ ;  /* 0x0000000214067227 */ /* 0x000fe200078e00ff */
[----:B------:R-:W-:-:S04]  /*2220*/  @P3 SHF.R.U32.HI R19, RZ, R3, R18 ;  /* 0x00000003ff133219 */ /* 0x000fc80000011612 */
[----:B------:R-:W-:Y:S01]  /*2230*/  @P3 SHF.R.U32.HI R20, RZ, R3, R6 ;  /* 0x00000003ff143219 */ /* 0x000fe20000011606 */
[----:B------:R-:W-:-:S04]  /*2240*/  IMAD R19, R40, R19, RZ ;  /* 0x0000001328137224 */ /* 0x000fc800078e02ff */
[----:B------:R-:W-:Y:S01]  /*2250*/  IMAD R6, R40, R20, RZ ;  /* 0x0000001428067224 */ /* 0x000fe200078e02ff */
[----:B------:R-:W-:-:S04]  /*2260*/  ISETP.GE.AND P0, PT, R5, R19, PT ;  /* 0x000000130500720c */ /* 0x000fc80003f06270 */
[----:B------:R-:W-:Y:S01]  /*2270*/  ISETP.GE.OR P0, PT, R21, R6, P0 ;  /* 0x000000061500720c */ /* 0x000fe20000706670 */
[----:B------:R-:W-:-:S05]  /*2280*/  IMAD.HI.U32 R6, R5, R2, RZ ;  /* 0x0000000205067227 */ /* 0x000fca00078e00ff */
[----:B------:R-:W-:-:S04]  /*2290*/  SHF.R.U32.HI R6, RZ, R3, R6 ;  /* 0x00000003ff067219 */ /* 0x000fc80000011606 */
[----:B------:R-:W-:-:S03]  /*22a0*/  SEL R6, R5, R6, !P3 ;  /* 0x0000000605067207 */ /* 0x000fc60005800000 */
[----:B------:R-:W-:-:S04]  /*22b0*/  @!P0 IMAD.HI.U32 R7, R21, R2, RZ ;  /* 0x0000000215078227 */ /* 0x000fc800078e00ff */
[----:B------:R-:W-:Y:S01]  /*22c0*/  IMAD.MOV R2, RZ, RZ, -R6 ;  /* 0x000000ffff027224 */ /* 0x000fe200078e0a06 */
[----:B------:R-:W-:Y:S02]  /*22d0*/  @!P0 SHF.R.U32.HI R3, RZ, R3, R7 ;  /* 0x00000003ff038219 */ /* 0x000fe40000011607 */
[----:B------:R-:W-:Y:S01]  /*22e0*/  IADD3 R7, PT, PT, -R5, RZ, RZ ;  /* 0x000000ff05077210 */ /* 0x000fe20007ffe1ff */
[----:B------:R-:W-:Y:S01]  /*22f0*/  IMAD R2, R40, R2, R5 ;  /* 0x0000000228027224 */ /* 0x000fe200078e0205 */
[----:B------:R-:W-:-:S03]  /*2300*/  @!P0 SEL R3, R21, R3, !P3 ;  /* 0x0000000315038207 */ /* 0x000fc60005800000 */
[----:B------:R-:W-:Y:S02]  /*2310*/  IMAD R7, R4, R7, R9 ;  /* 0x0000000704077224 */ /* 0x000fe400078e0209 */
[--C-:B------:R-:W-:Y:S02]  /*2320*/  @!P0 IMAD.IADD R6, R6, 0x1, -R3.reuse ;  /* 0x0000000106068824 */ /* 0x100fe400078e0a03 */
[----:B------:R-:W-:Y:S01]  /*2330*/  @!P0 IMAD R3, R2, R20, R3 ;  /* 0x0000001402038224 */ /* 0x000fe200078e0203 */
[----:B------:R-:W-:Y:S01]  /*2340*/  IADD3 R2, PT, PT, -R21, RZ, RZ ;  /* 0x000000ff15027210 */ /* 0x000fe20007ffe1ff */
[----:B------:R-:W-:Y:S02]  /*2350*/  @!P0 IMAD R5, R40, R6, R21 ;  /* 0x0000000628058224 */ /* 0x000fe400078e0215 */
[----:B------:R-:W-:Y:S02]  /*2360*/  @!P0 IMAD.MOV.U32 R21, RZ, RZ, R3 ;  /* 0x000000ffff158224 */ /* 0x000fe400078e0003 */
[----:B------:R-:W-:-:S02]  /*2370*/  IMAD R2, R17, R2, R10 ;  /* 0x0000000211027224 */ /* 0x000fc400078e020a */
[----:B------:R-:W-:Y:S02]  /*2380*/  IMAD R9, R5, R4, R7 ;  /* 0x0000000405097224 */ /* 0x000fe400078e0207 */
[----:B------:R-:W-:Y:S02]  /*2390*/  IMAD R10, R21, R17, R2 ;  /* 0x00000011150a7224 */ /* 0x000fe400078e0202 */
.L_x_37:
[----:B------:R-:W1:Y:S02]  /*23a0*/  LDCU UR8, c[0x0][0xf30] ;  /* 0x0001e600ff0877ac */ /* 0x000e640008000800 */
[----:B-1----:R-:W-:-:S09]  /*23b0*/  UISETP.NE.AND UP0, UPT, UR8, 0x1, UPT ;  /* 0x000000010800788c */ /* 0x002fd2000bf05270 */
[----:B------:R-:W-:Y:S05]  /*23c0*/  BRA.U UP0, `(.L_x_38) ;  /* 0x0000000100407547 */ /* 0x000fea000b800000 */
[----:B------:R-:W1:Y:S08]  /*23d0*/  LDC.64 R4, c[0x0][0xf10] ;  /* 0x0003c400ff047b82 */ /* 0x000e700000000a00 */
[----:B------:R-:W2:Y:S08]  /*23e0*/  LDC.64 R2, c[0x0][0xf18] ;  /* 0x0003c600ff027b82 */ /* 0x000eb00000000a00 */
[----:B------:R-:W3:Y:S08]  /*23f0*/  LDC R6, c[0x0][0xf20] ;  /* 0x0003c800ff067b82 */ /* 0x000ef00000000800 */
[----:B------:R-:W4:Y:S01]  /*2400*/  LDC R7, c[0x0][0xf0c] ;  /* 0x0003c300ff077b82 */ /* 0x000f220000000800 */
[----:B-1----:R-:W-:-:S05]  /*2410*/  IMAD.HI.U32 R4, R10, R4, RZ ;  /* 0x000000040a047227 */ /* 0x002fca00078e00ff */
[----:B------:R-:W-:Y:S01]  /*2420*/  SHF.R.U32.HI R4, RZ, R5, R4 ;  /* 0x00000005ff047219 */ /* 0x000fe20000011604 */
[----:B--2---:R-:W-:Y:S01]  /*2430*/  IMAD.HI.U32 R3, R9, R3, RZ ;  /* 0x0000000309037227 */ /* 0x004fe200078e00ff */
[----:B------:R-:W-:-:S04]  /*2440*/  ISETP.NE.AND P0, PT, R2, 0x1, PT ;  /* 0x000000010200780c */ /* 0x000fc80003f05270 */
[----:B---3--:R-:W-:-:S04]  /*2450*/  SHF.R.U32.HI R3, RZ, R6, R3 ;  /* 0x00000006ff037219 */ /* 0x008fc80000011603 */
[----:B------:R-:W-:Y:S02]  /*2460*/  SEL R3, R9, R3, !P0 ;  /* 0x0000000309037207 */ /* 0x000fe40004000000 */
[----:B----4-:R-:W-:-:S04]  /*2470*/  ISETP.NE.AND P1, PT, R7, 0x1, PT ;  /* 0x000000010700780c */ /* 0x010fc80003f25270 */
[----:B------:R-:W-:-:S05]  /*2480*/  SEL R4, R10, R4, !P1 ;  /* 0x000000040a047207 */ /* 0x000fca0004800000 */
[----:B------:R-:W-:Y:S02]  /*2490*/  IMAD.IADD R5, R3, 0x1, -R4 ;  /* 0x0000000103057824 */ /* 0x000fe400078e0a04 */
[----:B------:R-:W-:Y:S02]  /*24a0*/  IMAD.IADD R3, R4, 0x1, -R3 ;  /* 0x0000000104037824 */ /* 0x000fe400078e0a03 */
[----:B------:R-:W-:Y:S02]  /*24b0*/  IMAD R10, R5, R7, R10 ;  /* 0x00000007050a7224 */ /* 0x000fe400078e020a */
[----:B------:R-:W-:-:S07]  /*24c0*/  IMAD R9, R3, R2, R9 ;  /* 0x0000000203097224 */ /* 0x000fce00078e0209 */
.L_x_38:
[----:B------:R-:W-:Y:S01]  /*24d0*/  VIADD R14, R14, 0x1 ;  /* 0x000000010e0e7836 */ /* 0x000fe20000000000 */
[----:B------:R-:W-:Y:S01]  /*24e0*/  PLOP3.LUT P1, PT, PT, PT, PT, 0x80, 0x8 ;  /* 0x000000000008781c */ /* 0x000fe20003f2f070 */
[----:B------:R-:W-:Y:S02]  /*24f0*/  IMAD.IADD R2, R10, 0x1, R87 ;  /* 0x000000010a027824 */ /* 0x000fe400078e0257 */
[----:B------:R-:W-:Y:S01]  /*2500*/  IMAD.IADD R3, R9, 0x1, R86 ;  /* 0x0000000109037824 */ /* 0x000fe200078e0256 */
[----:B------:R-:W-:Y:S02]  /*2510*/  ISETP.NE.AND P0, PT, R14, 0x2, PT ;  /* 0x000000020e00780c */ /* 0x000fe40003f05270 */
[----:B------:R-:W-:Y:S02]  /*2520*/  R2UR UR20, R2 ;  /* 0x00000000021472ca */ /* 0x000fe400000e0000 */
[----:B------:R-:W-:Y:S02]  /*2530*/  SEL R2, RZ, 0x1, P0 ;  /* 0x00000001ff027807 */ /* 0x000fe40000000000 */
[----:B------:R-:W-:-:S02]  /*2540*/  R2UR UR12, R3 ;  /* 0x00000000030c72ca */ /* 0x000fc400000e0000 */
[----:B------:R-:W-:Y:S02]  /*2550*/  LOP3.LUT R13, R13, R2, RZ, 0x3c, !PT ;  /* 0x000000020d0d7212 */ /* 0x000fe400078e3cff */
[----:B------:R-:W-:Y:S01]  /*2560*/  SEL R14, R14, RZ, P0 ;  /* 0x000000ff0e0e7207 */ /* 0x000fe20000000000 */
[----:B------:R-:W-:Y:S10]  /*2570*/  @P2 BRA `(.L_x_39) ;  /* 0xffffffec00f82947 */ /* 0x000ff4000383ffff */
[----:B------:R-:W-:Y:S01]  /*2580*/  UIADD3 UR4, UPT, UPT, UR4, 0x28, URZ ;  /* 0x0000002804047890 */ /* 0x000fe2000fffe0ff */
[----:B------:R-:W-:-:S03]  /*2590*/  SHF.L.U32 R2, R15, 0x1f, RZ ;  /* 0x0000001f0f027819 */ /* 0x000fc600000006ff */
[----:B------:R-:W-:-:S09]  /*25a0*/  ULEA UR5, UR6, UR4, 0x3 ;  /* 0x0000000406057291 */ /* 0x000fd2000f8e18ff */
[----:B------:R-:W1:Y:S02]  /*25b0*/  SYNCS.PHASECHK.TRANS64.TRYWAIT P0, [UR5], R2 ;  /* 0x00000002ff0075a7 */ /* 0x000e640008001105 */
[----:B-1----:R-:W-:Y:S05]  /*25c0*/  @!P0 BRA `(.L_x_40) ;  /* 0x0000006c00608947 */ /* 0x002fea0003800000 */
.L_x_139:
[----:B------:R-:W-:-:S04]  /*25d0*/  UIADD3 UR6, UPT, UPT, UR6, 0x1, URZ ;  /* 0x0000000106067890 */ /* 0x000fc8000fffe0ff */
[----:B------:R-:W-:-:S04]  /*25e0*/  UISETP.NE.AND UP0, UPT, UR6, 0x5, UPT ;  /* 0x000000050600788c */ /* 0x000fc8000bf05270 */
[----:B------:R-:W-:Y:S02]  /*25f0*/  USEL UR7, URZ, 0x1, UP0 ;  /* 0x00000001ff077887 */ /* 0x000fe40008000000 */
[----:B------:R-:W-:-:S04]  /*2600*/  USEL UR6, UR6, URZ, UP0 ;  /* 0x000000ff06067287 */ /* 0x000fc80008000000 */
[----:B------:R-:W-:Y:S01]  /*2610*/  ULEA UR5, UR6, UR4, 0x3 ;  /* 0x0000000406057291 */ /* 0x000fe2000f8e18ff */
[----:B-1----:R-:W-:-:S04]  /*2620*/  LOP3.LUT R2, R15, UR7, RZ, 0x3c, !PT ;  /* 0x000000070f027c12 */ /* 0x002fc8000f8e3cff */
[----:B------:R-:W-:-:S04]  /*2630*/  SHF.L.U32 R3, R2, 0x1f, RZ ;  /* 0x0000001f02037819 */ /* 0x000fc800000006ff */
[----:B------:R-:W1:Y:S02]  /*2640*/  SYNCS.PHASECHK.TRANS64.TRYWAIT P0, [UR5], R3 ;  /* 0x00000003ff0075a7 */ /* 0x000e640008001105 */
[----:B-1----:R-:W-:Y:S05]  /*2650*/  @!P0 BRA `(.L_x_41) ;  /* 0x0000006c00548947 */ /* 0x002fea0003800000 */
.L_x_141:
[----:B------:R-:W-:-:S04]  /*2660*/  UIADD3 UR6, UPT, UPT, UR6, 0x1, URZ ;  /* 0x0000000106067890 */ /* 0x000fc8000fffe0ff */
[----:B------:R-:W-:-:S04]  /*2670*/  UISETP.NE.AND UP0, UPT, UR6, 0x5, UPT ;  /* 0x000000050600788c */ /* 0x000fc8000bf05270 */
[----:B------:R-:W-:Y:S02]  /*2680*/  USEL UR7, URZ, 0x1, UP0 ;  /* 0x00000001ff077887 */ /* 0x000fe40008000000 */
[----:B------:R-:W-:-:S04]  /*2690*/  USEL UR6, UR6, URZ, UP0 ;  /* 0x000000ff06067287 */ /* 0x000fc80008000000 */
[----:B------:R-:W-:Y:S01]  /*26a0*/  ULEA UR5, UR6, UR4, 0x3 ;  /* 0x0000000406057291 */ /* 0x000fe2000f8e18ff */
[----:B------:R-:W-:-:S04]  /*26b0*/  LOP3.LUT R2, R2, UR7, RZ, 0x3c, !PT ;  /* 0x0000000702027c12 */ /* 0x000fc8000f8e3cff */
[----:B-1----:R-:W-:-:S04]  /*26c0*/  SHF.L.U32 R3, R2, 0x1f, RZ ;  /* 0x0000001f02037819 */ /* 0x002fc800000006ff */
[----:B------:R-:W1:Y:S02]  /*26d0*/  SYNCS.PHASECHK.TRANS64.TRYWAIT P0, [UR5], R3 ;  /* 0x00000003ff0075a7 */ /* 0x000e640008001105 */
[----:B-1----:R-:W-:Y:S05]  /*26e0*/  @!P0 BRA `(.L_x_42) ;  /* 0x0000006c00488947 */ /* 0x002fea0003800000 */
.L_x_143:
        /* <DEDUP_REMOVED lines=9> */
.L_x_145:
[----:B------:R-:W-:-:S04]  /*2780*/  UIADD3 UR6, UPT, UPT, UR6, 0x1, URZ ;  /* 0x0000000106067890 */ /* 0x000fc8000fffe0ff */
[----:B------:R-:W-:-:S04]  /*2790*/  UISETP.NE.AND UP0, UPT, UR6, 0x5, UPT ;  /* 0x000000050600788c */ /* 0x000fc8000bf05270 */
[----:B------:R-:W-:Y:S02]  /*27a0*/  USEL UR5, URZ, 0x1, UP0 ;  /* 0x00000001ff057887 */ /* 0x000fe40008000000 */
[----:B------:R-:W-:-:S04]  /*27b0*/  USEL UR6, UR6, URZ, UP0 ;  /* 0x000000ff06067287 */ /* 0x000fc80008000000 */
[----:B------:R-:W-:Y:S01]  /*27c0*/  ULEA UR6, UR6, UR4, 0x3 ;  /* 0x0000000406067291 */ /* 0x000fe2000f8e18ff */
[----:B------:R-:W-:-:S04]  /*27d0*/  LOP3.LUT R2, R2, UR5, RZ, 0x3c, !PT ;  /* 0x0000000502027c12 */ /* 0x000fc8000f8e3cff */
[----:B------:R-:W-:Y:S01]  /*27e0*/  SHF.L.U32 R2, R2, 0x1f, RZ ;  /* 0x0000001f02027819 */ /* 0x000fe200000006ff */
[----:B-1--4-:R-:W-:-:S07]  /*27f0*/  IMAD.U32 R0, RZ, RZ, UR6 ;  /* 0x00000006ff007e24 */ /* 0x012fce000f8e00ff */
.L_x_44:
[----:B-1----:R1:W2:Y:S02]  /*2800*/  SYNCS.PHASECHK.TRANS64.TRYWAIT P0, [R0+URZ], R2 ;  /* 0x00000002000075a7 */ /* 0x0022a400080011ff */
[----:B--2---:R-:W-:Y:S05]  /*2810*/  @!P0 NANOSLEEP.SYNCS 0x989680 ;  /* 0x009896800000895d */ /* 0x004fea0003900000 */
[----:B------:R-:W2:Y:S02]  /*2820*/  @!P0 SYNCS.PHASECHK.TRANS64 P0, [R0+URZ], R2 ;  /* 0x00000002000085a7 */ /* 0x000ea400080010ff */
[----:B--2---:R-:W-:Y:S05]  /*2830*/  @P0 EXIT ;  /* 0x000000000000094d */ /* 0x004fea0003800000 */
[----:B------:R-:W-:Y:S05]  /*2840*/  BRA `(.L_x_44) ;  /* 0xfffffffc00ec7947 */ /* 0x000fea000383ffff */
.L_x_17:
[----:B------:R-:W-:-:S04]  /*2850*/  UISETP.NE.AND UP1, UPT, UR37, URZ, UPT ;  /* 0x000000ff2500728c */ /* 0x000fc8000bf25270 */
[----:B------:R-:W-:-:S09]  /*2860*/  UISETP.NE.OR UP1, UPT, UR10, 0x1, UP1 ;  /* 0x000000010a00788c */ /* 0x000fd20008f25670 */
[----:B------:R-:W-:Y:S05]  /*2870*/  BRA.U UP1, `(.L_x_45) ;  /* 0x0000000501487547 */ /* 0x000fea000b800000 */
[----:B------:R-:W-:Y:S01]  /*2880*/  ISETP.NE.AND P2, PT, R2, RZ, PT ;  /* 0x000000ff0200720c */ /* 0x000fe20003f45270 */
[----:B------:R-:W-:Y:S01]  /*2890*/  IMAD.MOV.U32 R12, RZ, RZ, 0x1 ;  /* 0x00000001ff0c7424 */ /* 0x000fe200078e00ff */
[----:B------:R-:W-:Y:S02]  /*28a0*/  CS2R R10, SRZ ;  /* 0x00000000000a7805 */ /* 0x000fe4000001ff00 */
[----:B------:R-:W-:Y:S01]  /*28b0*/  CS2R R8, SRZ ;  /* 0x0000000000087805 */ /* 0x000fe2000001ff00 */
[----:B------:R-:W-:Y:S01]  /*28c0*/  UMOV UR4, 0x400 ;  /* 0x0000040000047882 */ /* 0x000fe20000000000 */
[----:B------:R-:W-:Y:S01]  /*28d0*/  UMOV UR6, URZ ;  /* 0x000000ff00067c82 */ /* 0x000fe20008000000 */
[----:B------:R-:W-:-:S12]  /*28e0*/  ULEA UR37, UR37, UR4, 0x18 ;  /* 0x0000000425257291 */ /* 0x000fd8000f8ec0ff */
.L_x_49:
[----:B------:R-:W-:Y:S02]  /*28f0*/  LEA R0, R8, UR37, 0x3 ;  /* 0x0000002508007c11 */ /* 0x000fe4000f8e18ff */
[----:B------:R-:W-:-:S03]  /*2900*/  SHF.L.U32 R4, R9, 0x1f, RZ ;  /* 0x0000001f09047819 */ /* 0x000fc600000006ff */
[----:B------:R-:W-:Y:S01]  /*2910*/  VIADD R5, R0, 0xf0 ;  /* 0x000000f000057836 */ /* 0x000fe20000000000 */
[----:B------:R-:W1:Y:S02]  /*2920*/  SYNCS.PHASECHK.TRANS64.TRYWAIT P0, [R0+URZ+0xe0], R4 ;  /* 0x0000e004000075a7 */ /* 0x000e6400080011ff */
[----:B-1----:R-:W-:Y:S05]  /*2930*/  @!P0 BRA `(.L_x_46) ;  /* 0x0000006800e48947 */ /* 0x002fea0003800000 */
.L_x_146:
[----:B------:R-:W-:Y:S01]  /*2940*/  ULEA UR5, UR6, UR37, 0x3 ;  /* 0x0000002506057291 */ /* 0x000fe2000f8e18ff */
[----:B-1----:R-:W-:Y:S01]  /*2950*/  PRMT R0, RZ, 0x654, R5 ;  /* 0x00000654ff007816 */ /* 0x002fe20000000005 */
[----:B------:R-:W-:Y:S01]  /*2960*/  @!P2 IMAD.MOV.U32 R4, RZ, RZ, 0x10 ;  /* 0x00000010ff04a424 */ /* 0x000fe200078e00ff */
[----:B------:R-:W-:Y:S01]  /*2970*/  SHF.L.U32 R5, R12, 0x1f, RZ ;  /* 0x0000001f0c057819 */ /* 0x000fe200000006ff */
[----:B------:R-:W-:Y:S01]  /*2980*/  UIADD3 UR4, UPT, UPT, UR5, 0xa0, URZ ;  /* 0x000000a005047890 */ /* 0x000fe2000fffe0ff */
[----:B------:R1:W-:Y:S05]  /*2990*/  SYNCS.ARRIVE.TRANS64.RED.A1T0 RZ, [R0+URZ], RZ ;  /* 0x000000ff00ff79a7 */ /* 0x0003ea00081004ff */
[----:B------:R-:W-:Y:S01]  /*29a0*/  IMAD.U32 R6, RZ, RZ, UR4 ;  /* 0x00000004ff067e24 */ /* 0x000fe2000f8e00ff */
[----:B------:R-:W2:Y:S04]  /*29b0*/  SYNCS.PHASECHK.TRANS64.TRYWAIT P0, [UR5+0xb0], R5 ;  /* 0x0000b005ff0075a7 */ /* 0x000ea80008001105 */
[----:B------:R-:W-:Y:S01]  /*29c0*/  PRMT R6, R2, 0x654, R6 ;  /* 0x0000065402067816 */ /* 0x000fe20000000006 */
[----:B-12---:R-:W-:Y:S06]  /*29d0*/  @!P0 BRA `(.L_x_47) ;  /* 0x0000006800d08947 */ /* 0x006fec0003800000 */
.L_x_148:
[----:B------:R-:W-:Y:S01]  /*29e0*/  ULEA UR4, UR6, UR37, 0x4 ;  /* 0x0000002506047291 */ /* 0x000fe2000f8e20ff */
[----:B------:R-:W-:Y:S01]  /*29f0*/  SEL R3, R6, R3, !P2 ;  /* 0x0000000306037207 */ /* 0x000fe20005000000 */
[----:B------:R-:W-:Y:S01]  /*2a00*/  UIADD3 UR5, UPT, UPT, UR5, 0xa0, URZ ;  /* 0x000000a005057890 */ /* 0x000fe2000fffe0ff */
[----:B-1----:R-:W-:Y:S01]  /*2a10*/  LEA R0, R11, UR37, 0x3 ;  /* 0x000000250b007c11 */ /* 0x002fe2000f8e18ff */
[----:B------:R-:W-:Y:S01]  /*2a20*/  UIADD3 UR4, UPT, UPT, UR4, 0x110, URZ ;  /* 0x0000011004047890 */ /* 0x000fe2000fffe0ff */
[----:B------:R1:W-:Y:S01]  /*2a30*/  @!P2 SYNCS.ARRIVE.TRANS64.RED RZ, [R3+URZ], R4 ;  /* 0x0000000403ffa9a7 */ /* 0x0003e200080004ff */
[----:B------:R-:W-:Y:S01]  /*2a40*/  UIADD3 UR6, UPT, UPT, UR6, 0x1, URZ ;  /* 0x0000000106067890 */ /* 0x000fe2000fffe0ff */
[----:B------:R-:W-:-:S03]  /*2a50*/  VIADD R8, R8, 0x1 ;  /* 0x0000000108087836 */ /* 0x000fc60000000000 */
[----:B------:R-:W-:Y:S02]  /*2a60*/  UISETP.NE.AND UP0, UPT, UR6, 0x2, UPT ;  /* 0x000000020600788c */ /* 0x000fe4000bf05270 */
[----:B------:R-:W-:Y:S01]  /*2a70*/  ISETP.NE.AND P0, PT, R8, 0x2, PT ;  /* 0x000000020800780c */ /* 0x000fe20003f05270 */
[----:B------:R-:W-:Y:S06]  /*2a80*/  UGETNEXTWORKID.BROADCAST [UR4], [UR5] ;  /* 0x00000000040073ca */ /* 0x000fec0008000100 */
[----:B------:R-:W-:Y:S02]  /*2a90*/  USEL UR4, URZ, 0x1, UP0 ;  /* 0x00000001ff047887 */ /* 0x000fe40008000000 */
[----:B------:R-:W-:-:S04]  /*2aa0*/  USEL UR6, UR6, URZ, UP0 ;  /* 0x000000ff06067287 */ /* 0x000fc80008000000 */
[----:B------:R-:W-:Y:S02]  /*2ab0*/  LOP3.LUT R12, R12, UR4, RZ, 0x3c, !PT ;  /* 0x000000040c0c7c12 */ /* 0x000fe4000f8e3cff */
[----:B-1----:R-:W-:-:S04]  /*2ac0*/  SHF.L.U32 R4, R10, 0x1f, RZ ;  /* 0x0000001f0a047819 */ /* 0x002fc800000006ff */
[----:B------:R-:W1:Y:S02]  /*2ad0*/  SYNCS.PHASECHK.TRANS64.TRYWAIT P1, [R0+URZ+0xa0], R4 ;  /* 0x0000a004000075a7 */ /* 0x000e6400080211ff */
[----:B-1----:R-:W-:Y:S05]  /*2ae0*/  @!P1 BRA `(.L_x_48) ;  /* 0x0000006800a49947 */ /* 0x002fea0003800000 */
.L_x_149:
[C---:B-1----:R-:W-:Y:S01]  /*2af0*/  LEA R4, R11.reuse, UR37, 0x4 ;  /* 0x000000250b047c11 */ /* 0x042fe2000f8e20ff */
[----:B------:R-:W-:Y:S01]  /*2b00*/  VIADD R0, R0, 0xb0 ;  /* 0x000000b000007836 */ /* 0x000fe20000000000 */
[----:B------:R-:W-:Y:S01]  /*2b10*/  SEL R8, R8, RZ, P0 ;  /* 0x000000ff08087207 */ /* 0x000fe20000000000 */
[----:B------:R-:W-:-:S03]  /*2b20*/  VIADD R11, R11, 0x1 ;  /* 0x000000010b0b7836 */ /* 0x000fc60000000000 */
[----:B------:R-:W1:Y:S01]  /*2b30*/  LDS.128 R4, [R4+0x110] ;  /* 0x0001100004047984 */ /* 0x000e620000000c00 */
[----:B------:R-:W-:Y:S02]  /*2b40*/  PRMT R0, RZ, 0x654, R0 ;  /* 0x00000654ff007816 */ /* 0x000fe40000000000 */
[C---:B------:R-:W-:Y:S01]  /*2b50*/  ISETP.NE.AND P1, PT, R11.reuse, 0x2, PT ;  /* 0x000000020b00780c */ /* 0x040fe20003f25270 */
[----:B------:R-:W-:Y:S01]  /*2b60*/  @!PT LDS RZ, [RZ] ;  /* 0x00000000fffff984 */ /* 0x000fe20000000800 */
[----:B------:R-:W-:Y:S01]  /*2b70*/  @!PT LDS RZ, [RZ] ;  /* 0x00000000fffff984 */ /* 0x000fe20000000800 */
[----:B------:R-:W-:Y:S01]  /*2b80*/  @!PT LDS RZ, [RZ] ;  /* 0x00000000fffff984 */ /* 0x000fe20000000800 */
[----:B------:R-:W-:Y:S01]  /*2b90*/  @!PT LDS RZ, [RZ] ;  /* 0x00000000fffff984 */ /* 0x000fe20000000800 */
[----:B------:R2:W-:Y:S06]  /*2ba0*/  MEMBAR.ALL.CTA ;  /* 0x0000000000007992 */ /* 0x0005ec0000008000 */
[----:B--2---:R-:W2:Y:S01]  /*2bb0*/  FENCE.VIEW.ASYNC.S ;  /* 0x00000000000073c6 */ /* 0x004ea20000000000 */
[----:B------:R-:W-:Y:S01]  /*2bc0*/  SEL R11, R11, RZ, P1 ;  /* 0x000000ff0b0b7207 */ /* 0x000fe20000800000 */
[----:B--2---:R2:W-:Y:S01]  /*2bd0*/  SYNCS.ARRIVE.TRANS64.RED.A1T0 RZ, [R0+URZ], RZ ;  /* 0x000000ff00ff79a7 */ /* 0x0045e200081004ff */
[----:B-1----:R-:W-:-:S02]  /*2be0*/  LOP3.LUT P3, RZ, R6, 0x1, RZ, 0xc0, !PT ;  /* 0x0000000106ff7812 */ /* 0x002fc4000786c0ff */
[----:B------:R-:W-:-:S04]  /*2bf0*/  SEL R4, RZ, 0x1, P1 ;  /* 0x00000001ff047807 */ /* 0x000fc80000800000 */
[----:B------:R-:W-:Y:S02]  /*2c00*/  LOP3.LUT R10, R10, R4, RZ, 0x3c, !PT ;  /* 0x000000040a0a7212 */ /* 0x000fe400078e3cff */
[----:B--2---:R-:W-:-:S04]  /*2c10*/  SEL R0, RZ, 0x1, P0 ;  /* 0x00000001ff007807 */ /* 0x004fc80000000000 */
[----:B------:R-:W-:Y:S01]  /*2c20*/  LOP3.LUT R9, R9, R0, RZ, 0x3c, !PT ;  /* 0x0000000009097212 */ /* 0x000fe200078e3cff */
[----:B------:R-:W-:Y:S06]  /*2c30*/  @P3 BRA `(.L_x_49) ;  /* 0xfffffffc002c3947 */ /* 0x000fec000383ffff */
[----:B------:R-:W-:Y:S01]  /*2c40*/  ULEA UR5, UR6, UR37, 0x3 ;  /* 0x0000002506057291 */ /* 0x000fe2000f8e18ff */
[----:B------:R-:W-:-:S08]  /*2c50*/  SHF.L.U32 R2, R12, 0x1f, RZ ;  /* 0x0000001f0c027819 */ /* 0x000fd000000006ff */
[----:B------:R-:W1:Y:S02]  /*2c60*/  SYNCS.PHASECHK.TRANS64 P0, [UR5+0xb0], R2 ;  /* 0x0000b002ff0075a7 */ /* 0x000e640008001005 */
[----:B-1----:R-:W-:Y:S05]  /*2c70*/  @P0 BRA `(.L_x_50) ;  /* 0x0000000000080947 */ /* 0x002fea0003800000 */
[----:B------:R-:W1:Y:S02]  /*2c80*/  SYNCS.PHASECHK.TRANS64.TRYWAIT P0, [UR5+0xb0], R2 ;  /* 0x0000b002ff0075a7 */ /* 0x000e640008001105 */
[----:B-1----:R-:W-:Y:S05]  /*2c90*/  @!P0 BRA `(.L_x_51) ;  /* 0x00000068004c8947 */ /* 0x002fea0003800000 */
.L_x_50:
[----:B------:R-:W-:-:S04]  /*2ca0*/  UIADD3 UR4, UPT, UPT, UR6, 0x1, URZ ;  /* 0x0000000106047890 */ /* 0x000fc8000fffe0ff */
[----:B------:R-:W-:-:S04]  /*2cb0*/  UISETP.NE.AND UP0, UPT, UR4, 0x2, UPT ;  /* 0x000000020400788c */ /* 0x000fc8000bf05270 */
[----:B------:R-:W-:Y:S02]  /*2cc0*/  USEL UR7, URZ, 0x1, UP0 ;  /* 0x00000001ff077887 */ /* 0x000fe40008000000 */
[----:B------:R-:W-:-:S04]  /*2cd0*/  USEL UR4, UR4, URZ, UP0 ;  /* 0x000000ff04047287 */ /* 0x000fc80008000000 */
[----:B------:R-:W-:Y:S01]  /*2ce0*/  ULEA UR4, UR4, UR37, 0x3 ;  /* 0x0000002504047291 */ /* 0x000fe2000f8e18ff */
[----:B-1----:R-:W-:-:S04]  /*2cf0*/  LOP3.LUT R2, R12, UR7, RZ, 0x3c, !PT ;  /* 0x000000070c027c12 */ /* 0x002fc8000f8e3cff */
[----:B------:R-:W-:-:S04]  /*2d00*/  SHF.L.U32 R0, R2, 0x1f, RZ ;  /* 0x0000001f02007819 */ /* 0x000fc800000006ff */
[----:B------:R-:W1:Y:S02]  /*2d10*/  SYNCS.PHASECHK.TRANS64 P0, [UR4+0xb0], R0 ;  /* 0x0000b000ff0075a7 */ /* 0x000e640008001004 */
[----:B-1----:R-:W-:Y:S05]  /*2d20*/  @P0 EXIT ;  /* 0x000000000000094d */ /* 0x002fea0003800000 */
[----:B------:R-:W-:Y:S02]  /*2d30*/  SHF.L.U32 R2, R2, 0x1f, RZ ;  /* 0x0000001f02027819 */ /* 0x000fe400000006ff */
[----:B------:R-:W-:-:S07]  /*2d40*/  MOV R0, UR4 ;  /* 0x0000000400007c02 */ /* 0x000fce0008000f00 */
.L_x_52:
[----:B-1----:R1:W2:Y:S02]  /*2d50*/  SYNCS.PHASECHK.TRANS64.TRYWAIT P0, [R0+URZ+0xb0], R2 ;  /* 0x0000b002000075a7 */ /* 0x0022a400080011ff */
[----:B--2---:R-:W-:Y:S05]  /*2d60*/  @!P0 NANOSLEEP.SYNCS 0x989680 ;  /* 0x009896800000895d */ /* 0x004fea0003900000 */
[----:B------:R-:W2:Y:S02]  /*2d70*/  @!P0 SYNCS.PHASECHK.TRANS64 P0, [R0+URZ+0xb0], R2 ;  /* 0x0000b002000085a7 */ /* 0x000ea400080010ff */
[----:B--2---:R-:W-:Y:S05]  /*2d80*/  @P0 EXIT ;  /* 0x000000000000094d */ /* 0x004fea0003800000 */
[----:B------:R-:W-:Y:S05]  /*2d90*/  BRA `(.L_x_52) ;  /* 0xfffffffc00ec7947 */ /* 0x000fea000383ffff */
.L_x_45:
[----:B------:R-:W-:-:S09]  /*2da0*/  UISETP.NE.AND UP1, UPT, UR10, URZ, UPT ;  /* 0x000000ff0a00728c */ /* 0x000fd2000bf25270 */
[----:B------:R-:W-:Y:S05]  /*2db0*/  BRA.U UP1, `(.L_x_53) ;  /* 0x0000001101407547 */ /* 0x000fea000b800000 */
[----:B------:R-:W-:Y:S01]  /*2dc0*/  UMOV UR4, 0x40 ;  /* 0x0000004000047882 */ /* 0x000fe20000000000 */
[----:B------:R-:W-:Y:S01]  /*2dd0*/  NOP ;  /* 0x0000000000007918 */ /* 0x000fe20000000000 */
[----:B------:R-:W-:Y:S01]  /*2de0*/  ULEA UR4, UR37, UR4, 0x18 ;  /* 0x0000000425047291 */ /* 0x000fe2000f8ec0ff */
[----:B------:R-:W-:Y:S02]  /*2df0*/  UMOV UR5, 0x400 ;  /* 0x0000040000057882 */ /* 0x000fe40000000000 */
[----:B------:R-:W-:-:S06]  /*2e00*/  ULEA UR37, UR37, UR5, 0x18 ;  /* 0x0000000525257291 */ /* 0x000fcc000f8ec0ff */
[----:B------:R-:W1:Y:S02]  /*2e10*/  LDS.U8 R0, [UR4+0x1c] ;  /* 0x00001c04ff007984 */ /* 0x000e640008000000 */
[----:B-1----:R-:W-:-:S13]  /*2e20*/  ISETP.NE.AND P0, PT, R0, RZ, PT ;  /* 0x000000ff0000720c */ /* 0x002fda0003f05270 */
[----:B------:R-:W-:Y:S05]  /*2e30*/  @P0 BRA `(.L_x_54) ;  /* 0x0000000000580947 */ /* 0x000fea0003800000 */
[----:B------:R-:W-:-:S13]  /*2e40*/  ELECT P0, URZ, PT ;  /* 0x0000000000ff782f */ /* 0x000fda0003800000 */
[----:B------:R-:W-:Y:S05]  /*2e50*/  @!P0 BRA `(.L_x_55) ;  /* 0x0000000000608947 */ /* 0x000fea0003800000 */
[----:B------:R-:W-:Y:S01]  /*2e60*/  UMOV UR5, 0x10 ;  /* 0x0000001000057882 */ /* 0x000fe20000000000 */
[----:B------:R-:W-:Y:S01]  /*2e70*/  HFMA2 R0, -RZ, RZ, 0, 5.9604644775390625e-08 ;  /* 0x00000001ff007431 */ /* 0x000fe200000001ff */
[----:B------:R-:W-:-:S03]  /*2e80*/  MOV R2, 0xffff ;  /* 0x0000ffff00027802 */ /* 0x000fc60000000f00 */
[----:B------:R-:W-:Y:S04]  /*2e90*/  DEPBAR.LE SB1, 0x36 ;  /* 0x00009d800000791a */ /* 0x000fe80000000000 */
[----:B------:R-:W1:Y:S02]  /*2ea0*/  UTCATOMSWS.FIND_AND_SET.ALIGN UP0, UR5, UR5 ;  /* 0x00000005000575e3 */ /* 0x000e640008000800 */
[----:B-1----:R-:W-:Y:S01]  /*2eb0*/  MOV R3, UR5 ;  /* 0x0000000500037c02 */ /* 0x002fe20008000f00 */
[----:B------:R-:W-:Y:S06]  /*2ec0*/  BRA.U UP0, `(.L_x_56) ;  /* 0x0000000100187547 */ /* 0x000fec000b800000 */
.L_x_57:
[----:B------:R-:W-:Y:S05]  /*2ed0*/  NANOSLEEP 0x64 ;  /* 0x000000640000795d */ /* 0x000fea0003800000 */
[----:B------:R-:W-:-:S05]  /*2ee0*/  UMOV UR5, 0x10 ;  /* 0x0000001000057882 */ /* 0x000fca0000000000 */
[----:B------:R-:W-:Y:S04]  /*2ef0*/  DEPBAR.LE SB1, 0x36 ;  /* 0x00009d800000791a */ /* 0x000fe80000000000 */
[----:B------:R-:W1:Y:S02]  /*2f00*/  UTCATOMSWS.FIND_AND_SET.ALIGN UP0, UR5, UR5 ;  /* 0x00000005000575e3 */ /* 0x000e640008000800 */
[----:B-1----:R-:W-:Y:S01]  /*2f10*/  MOV R3, UR5 ;  /* 0x0000000500037c02 */ /* 0x002fe20008000f00 */
[----:B------:R-:W-:Y:S05]  /*2f20*/  BRA.U !UP0, `(.L_x_57) ;  /* 0xfffffffd08e87547 */ /* 0x000fea000b83ffff */
.L_x_56:
[-C--:B------:R-:W-:Y:S02]  /*2f30*/  SHF.L.U32 R2, R2, R3.reuse, RZ ;  /* 0x0000000302027219 */ /* 0x080fe400000006ff */
[----:B------:R-:W-:Y:S01]  /*2f40*/  SHF.L.U32 R0, R0, R3, RZ ;  /* 0x0000000300007219 */ /* 0x000fe200000006ff */
[----:B------:R-:W-:Y:S02]  /*2f50*/  IMAD.SHL.U32 R3, R3, 0x20, RZ ;  /* 0x0000002003037824 */ /* 0x000fe400078e00ff */
[----:B------:R1:W-:Y:S04]  /*2f60*/  ATOMS.OR RZ, [UR4+0x14], R2 ;  /* 0x00001402ffff798c */ /* 0x0003e8000b000004 */
[----:B------:R1:W-:Y:S04]  /*2f70*/  ATOMS.OR RZ, [UR4+0x18], R0 ;  /* 0x00001800ffff798c */ /* 0x0003e8000b000004 */
[----:B------:R1:W-:Y:S01]  /*2f80*/  STS [UR37+0x130], R3 ;  /* 0x00013003ff007988 */ /* 0x0003e20008000825 */
[----:B------:R-:W-:Y:S05]  /*2f90*/  BRA `(.L_x_55) ;  /* 0x0000000000107947 */ /* 0x000fea0003800000 */
.L_x_54:
[----:B------:R-:W-:Y:S02]  /*2fa0*/  MOV R0, 0xffffffff ;  /* 0xffffffff00007802 */ /* 0x000fe40000000f00 */
[----:B------:R-:W-:-:S03]  /*2fb0*/  MOV R2, 0x2fe0 ;  /* 0x00002fe000027802 */ /* 0x000fc60000000f00 */
[----:B------:R1:W-:Y:S04]  /*2fc0*/  STS [UR37+0x130], R0 ;  /* 0x00013000ff007988 */ /* 0x0003e80008000825 */
[----:B-1-3-5:R-:W-:Y:S05]  /*2fd0*/  CALL.REL.NOINC `($__internal_1_$__cuda_sm10x_tcgen05_guardrail_trap_phase_invalid_during_alloc) ;  /* 0x0000006c00647944 */ /* 0x02afea0003c00000 */
.L_x_55:
[----:B------:R-:W-:Y:S05]  /*2fe0*/  WARPSYNC.ALL ;  /* 0x0000000000007948 */ /* 0x000fea0003800000 */
[----:B------:R-:W2:Y:S01]  /*2ff0*/  S2UR UR13, SR_CgaCtaId ;  /* 0x00000000000d79c3 */ /* 0x000ea20000008800 */
[----:B------:R-:W-:Y:S01]  /*3000*/  UMOV UR4, 0x400 ;  /* 0x0000040000047882 */ /* 0x000fe20000000000 */
[----:B------:R-:W-:-:S06]  /*3010*/  NOP ;  /* 0x0000000000007918 */ /* 0x000fcc0000000000 */
[----:B------:R-:W-:Y:S06]  /*3020*/  BAR.ARV 0x6, 0xa0 ;  /* 0x0182800000007b1d */ /* 0x000fec0000002000 */
[----:B------:R-:W4:Y:S01]  /*3030*/  LDCU UR14, c[0x0][0x38c] ;  /* 0x00007180ff0e77ac */ /* 0x000f220008000800 */
[----:B------:R-:W-:Y:S01]  /*3040*/  IMAD.MOV.U32 R11, RZ, RZ, 0x1 ;  /* 0x00000001ff0b7424 */ /* 0x000fe200078e00ff */
[----:B------:R-:W-:Y:S01]  /*3050*/  CS2R R8, SRZ ;  /* 0x0000000000087805 */ /* 0x000fe2000001ff00 */
[----:B------:R-:W-:Y:S01]  /*3060*/  IMAD.MOV.U32 R10, RZ, RZ, RZ ;  /* 0x000000ffff0a7224 */ /* 0x000fe200078e00ff */
[----:B------:R-:W-:Y:S01]  /*3070*/  UMOV UR26, URZ ;  /* 0x000000ff001a7c82 */ /* 0x000fe20008000000 */
[----:B------:R-:W-:Y:S01]  /*3080*/  UMOV UR25, URZ ;  /* 0x000000ff00197c82 */ /* 0x000fe20008000000 */
[----:B--2---:R-:W-:Y:S01]  /*3090*/  ULEA UR13, UR13, UR4, 0x18 ;  /* 0x000000040d0d7291 */ /* 0x004fe2000f8ec0ff */
[----:B------:R-:W2:Y:S03]  /*30a0*/  LDCU UR4, c[0x0][0x38c] ;  /* 0x00007180ff0477ac */ /* 0x000ea60008000800 */
[----:B------:R-:W-:-:S02]  /*30b0*/  UIADD3 UR18, UPT, UPT, UR13, 0x8400, URZ ;  /* 0x000084000d127890 */ /* 0x000fc4000fffe0ff */
[----:B------:R-:W-:-:S03]  /*30c0*/  UIADD3 UR19, UPT, UPT, UR13, 0x1c400, URZ ;  /* 0x0001c4000d137890 */ /* 0x000fc6000fffe0ff */
[----:B-1----:R-:W1:Y:S01]  /*30d0*/  LDS R0, [UR13+0x130] ;  /* 0x0001300dff007984 */ /* 0x002e620008000800 */
[----:B------:R-:W-:Y:S02]  /*30e0*/  UIADD3 UR20, UPT, UPT, UR13, 0x30400, URZ ;  /* 0x000304000d147890 */ /* 0x000fe4000fffe0ff */
[----:B------:R-:W-:Y:S02]  /*30f0*/  UIADD3 UR21, UPT, UPT, UR13, 0x31800, URZ ;  /* 0x000318000d157890 */ /* 0x000fe4000fffe0ff */
[----:B------:R-:W-:Y:S02]  /*3100*/  USHF.R.U32.HI UR18, URZ, 0x4, UR18 ;  /* 0x00000004ff127899 */ /* 0x000fe40008011612 */
[----:B------:R-:W-:Y:S02]  /*3110*/  USHF.R.U32.HI UR19, URZ, 0x4, UR19 ;  /* 0x00000004ff137899 */ /* 0x000fe40008011613 */
[----:B------:R-:W-:Y:S02]  /*3120*/  USHF.R.U32.HI UR20, URZ, 0x4, UR20 ;  /* 0x00000004ff147899 */ /* 0x000fe40008011614 */
[----:B--2---:R-:W-:-:S02]  /*3130*/  UIADD3 UR4, UPT, UPT, UR4, 0xff, URZ ;  /* 0x000000ff04047890 */ /* 0x004fc4000fffe0ff */
[----:B------:R-:W-:Y:S02]  /*3140*/  USHF.R.U32.HI UR21, URZ, 0x4, UR21 ;  /* 0x00000004ff157899 */ /* 0x000fe40008011615 */
[----:B------:R-:W-:Y:S02]  /*3150*/  USHF.R.S32.HI UR12, URZ, 0x1f, UR4 ;  /* 0x0000001fff0c7899 */ /* 0x000fe40008011404 */
[----:B------:R-:W-:Y:S02]  /*3160*/  ULOP3.LUT UR18, UR18, 0x3fff, URZ, 0xc0, !UPT ;  /* 0x00003fff12127892 */ /* 0x000fe4000f8ec0ff */
[----:B------:R-:W-:Y:S02]  /*3170*/  ULEA.HI UR12, UR12, UR4, URZ, 0x8 ;  /* 0x000000040c0c7291 */ /* 0x000fe4000f8f40ff */
[----:B------:R-:W-:Y:S02]  /*3180*/  ULOP3.LUT UR19, UR19, 0x3fff, URZ, 0xc0, !UPT ;  /* 0x00003fff13137892 */ /* 0x000fe4000f8ec0ff */
[----:B------:R-:W-:-:S02]  /*3190*/  USHF.R.S32.HI UR12, URZ, 0x8, UR12 ;  /* 0x00000008ff0c7899 */ /* 0x000fc4000801140c */
[----:B------:R-:W-:Y:S02]  /*31a0*/  ULOP3.LUT UR20, UR20, 0x3fff, URZ, 0xc0, !UPT ;  /* 0x00003fff14147892 */ /* 0x000fe4000f8ec0ff */
[----:B------:R-:W-:Y:S02]  /*31b0*/  UISETP.LT.AND UP0, UPT, UR12, 0x1, UPT ;  /* 0x000000010c00788c */ /* 0x000fe4000bf01270 */
[----:B------:R-:W-:Y:S02]  /*31c0*/  ULOP3.LUT UR21, UR21, 0x3fff, URZ, 0xc0, !UPT ;  /* 0x00003fff15157892 */ /* 0x000fe4000f8ec0ff */
[----:B------:R-:W-:Y:S02]  /*31d0*/  USEL UR17, UR12, 0x1, !UP0 ;  /* 0x000000010c117887 */ /* 0x000fe4000c000000 */
[----:B------:R-:W-:Y:S02]  /*31e0*/  ULOP3.LUT UR18, UR18, 0x10000, URZ, 0xfc, !UPT ;  /* 0x0001000012127892 */ /* 0x000fe4000f8efcff */
[----:B------:R-:W-:-:S02]  /*31f0*/  ULOP3.LUT UR19, UR19, 0x10000, URZ, 0xfc, !UPT ;  /* 0x0001000013137892 */ /* 0x000fc4000f8efcff */
[----:B------:R-:W-:Y:S02]  /*3200*/  ULOP3.LUT UR20, UR20, 0x10000, URZ, 0xfc, !UPT ;  /* 0x0001000014147892 */ /* 0x000fe4000f8efcff */
[----:B------:R-:W-:Y:S01]  /*3210*/  ULOP3.LUT UR21, UR21, 0x10000, URZ, 0xfc, !UPT ;  /* 0x0001000015157892 */ /* 0x000fe2000f8efcff */
[----:B-1----:R-:W-:Y:S01]  /*3220*/  R2UR UR27, R0 ;  /* 0x00000000001b72ca */ /* 0x002fe200000e0000 */
[----:B------:R-:W-:Y:S02]  /*3230*/  UIADD3 UR17, UPT, UPT, -UR17, URZ, URZ ;  /* 0x000000ff11117290 */ /* 0x000fe4000fffe1ff */
[----:B----4-:R-:W-:-:S10]  /*3240*/  UISETP.GE.AND UP3, UPT, UR14, 0x1, UPT ;  /* 0x000000010e00788c */ /* 0x010fd4000bf66270 */
[----:B------:R-:W-:Y:S02]  /*3250*/  UIADD3 UR11, UPT, UPT, UR27, 0x108, URZ ;  /* 0x000001081b0b7890 */ /* 0x000fe4000fffe0ff */
[----:B------:R-:W-:Y:S02]  /*3260*/  UIADD3 UR9, UPT, UPT, UR27, 0x10c, URZ ;  /* 0x0000010c1b097890 */ /* 0x000fe4000fffe0ff */
[----:B------:R-:W-:Y:S02]  /*3270*/  UIADD3 UR7, UPT, UPT, UR27, -0x7ffffef8, URZ ;  /* 0x800001081b077890 */ /* 0x000fe4000fffe0ff */
[----:B------:R-:W-:Y:S02]  /*3280*/  UIADD3 UR5, UPT, UPT, UR27, -0x7ffffef4, URZ ;  /* 0x8000010c1b057890 */ /* 0x000fe4000fffe0ff */
[----:B------:R-:W-:Y:S02]  /*3290*/  UIADD3 UR10, UPT, UPT, UR27, 0x100, URZ ;  /* 0x000001001b0a7890 */ /* 0x000fe4000fffe0ff */
[----:B------:R-:W-:-:S02]  /*32a0*/  UIADD3 UR8, UPT, UPT, UR27, 0x104, URZ ;  /* 0x000001041b087890 */ /* 0x000fc4000fffe0ff */
[----:B------:R-:W-:Y:S02]  /*32b0*/  UIADD3 UR6, UPT, UPT, UR27, -0x7fffff00, URZ ;  /* 0x800001001b067890 */ /* 0x000fe4000fffe0ff */
[----:B------:R-:W-:Y:S02]  /*32c0*/  UIADD3 UR4, UPT, UPT, UR27, -0x7ffffefc, URZ ;  /* 0x800001041b047890 */ /* 0x000fe4000fffe0ff */
[----:B------:R-:W-:Y:S02]  /*32d0*/  USHF.R.U32.HI UR34, URZ, 0x1a, UR11 ;  /* 0x0000001aff227899 */ /* 0x000fe4000801160b */
[----:B------:R-:W-:Y:S02]  /*32e0*/  USHF.R.U32.HI UR32, URZ, 0x1a, UR7 ;  /* 0x0000001aff207899 */ /* 0x000fe40008011607 */
[----:B------:R-:W-:Y:S02]  /*32f0*/  USHF.R.U32.HI UR30, URZ, 0x1a, UR9 ;  /* 0x0000001aff1e7899 */ /* 0x000fe40008011609 */
[----:B------:R-:W-:-:S02]  /*3300*/  USHF.R.U32.HI UR28, URZ, 0x1a, UR5 ;  /* 0x0000001aff1c7899 */ /* 0x000fc40008011605 */
[----:B------:R-:W-:Y:S02]  /*3310*/  USHF.R.U32.HI UR35, URZ, 0x11, UR10 ;  /* 0x00000011ff237899 */ /* 0x000fe4000801160a */
[----:B------:R-:W-:Y:S02]  /*3320*/  USHF.R.U32.HI UR33, URZ, 0x11, UR6 ;  /* 0x00000011ff217899 */ /* 0x000fe40008011606 */
[----:B------:R-:W-:Y:S02]  /*3330*/  USHF.R.U32.HI UR31, URZ, 0x11, UR8 ;  /* 0x00000011ff1f7899 */ /* 0x000fe40008011608 */
[----:B------:R-:W-:Y:S02]  /*3340*/  USHF.R.U32.HI UR29, URZ, 0x11, UR4 ;  /* 0x00000011ff1d7899 */ /* 0x000fe40008011604 */
[----:B------:R-:W-:Y:S02]  /*3350*/  ULOP3.LUT UR34, UR34, 0x30, URZ, 0xc0, !UPT ;  /* 0x0000003022227892 */ /* 0x000fe4000f8ec0ff */
[----:B------:R-:W-:-:S02]  /*3360*/  ULOP3.LUT UR32, UR32, 0x30, URZ, 0xc0, !UPT ;  /* 0x0000003020207892 */ /* 0x000fc4000f8ec0ff */
[----:B------:R-:W-:Y:S02]  /*3370*/  ULOP3.LUT UR30, UR30, 0x30, URZ, 0xc0, !UPT ;  /* 0x000000301e1e7892 */ /* 0x000fe4000f8ec0ff */
[----:B------:R-:W-:Y:S02]  /*3380*/  ULOP3.LUT UR28, UR28, 0x30, URZ, 0xc0, !UPT ;  /* 0x000000301c1c7892 */ /* 0x000fe4000f8ec0ff */
[----:B------:R-:W-:Y:S02]  /*3390*/  ULOP3.LUT UR35, UR35, 0x6000, URZ, 0xc0, !UPT ;  /* 0x0000600023237892 */ /* 0x000fe4000f8ec0ff */
[----:B------:R-:W-:Y:S02]  /*33a0*/  ULOP3.LUT UR33, UR33, 0x6000, URZ, 0xc0, !UPT ;  /* 0x0000600021217892 */ /* 0x000fe4000f8ec0ff */
        /* <DEDUP_REMOVED lines=10> */
[----:B------:R-:W-:Y:S02]  /*3450*/  UPRMT UR35, UR34, 0x5410, UR35 ;  /* 0x0000541022237896 */ /* 0x000fe40008000023 */
[----:B------:R-:W-:Y:S02]  /*3460*/  UPRMT UR33, UR32, 0x5410, UR33 ;  /* 0x0000541020217896 */ /* 0x000fe40008000021 */
[----:B------:R-:W-:Y:S02]  /*3470*/  UPRMT UR31, UR30, 0x5410, UR31 ;  /* 0x000054101e1f7896 */ /* 0x000fe4000800001f */
[----:B------:R-:W-:Y:S01]  /*3480*/  UPRMT UR29, UR28, 0x5410, UR29 ;  /* 0x000054101c1d7896 */ /* 0x000fe2000800001d */
[----:B------:R-:W-:Y:S01]  /*3490*/  UMOV UR34, URZ ;  /* 0x000000ff00227c82 */ /* 0x000fe20008000000 */
[----:B------:R-:W-:Y:S01]  /*34a0*/  UMOV UR32, URZ ;  /* 0x000000ff00207c82 */ /* 0x000fe20008000000 */
[----:B------:R-:W-:Y:S01]  /*34b0*/  UMOV UR30, URZ ;  /* 0x000000ff001e7c82 */ /* 0x000fe20008000000 */
[----:B------:R-:W-:-:S08]  /*34c0*/  UMOV UR28, URZ ;  /* 0x000000ff001c7c82 */ /* 0x000fd00008000000 */
.L_x_64:
[----:B------:R-:W-:Y:S02]  /*34d0*/  LEA R0, R10, UR13, 0x3 ;  /* 0x0000000d0a007c11 */ /* 0x000fe4000f8e18ff */
[----:B------:R-:W-:Y:S02]  /*34e0*/  SHF.L.U32 R2, R9, 0x1f, RZ ;  /* 0x0000001f09027819 */ /* 0x000fe400000006ff */
[----:B------:R-:W-:Y:S01]  /*34f0*/  PLOP3.LUT P0, PT, PT, PT, UP3, 0x80, 0x8 ;  /* 0x000000000008781c */ /* 0x000fe20003f0f038 */
[----:B------:R-:W-:Y:S01]  /*3500*/  VIADD R3, R0, 0xb0 ;  /* 0x000000b000037836 */ /* 0x000fe20000000000 */
[----:B-1----:R-:W1:Y:S02]  /*3510*/  SYNCS.PHASECHK.TRANS64.TRYWAIT P1, [R0+URZ+0xa0], R2 ;  /* 0x0000a002000075a7 */ /* 0x002e6400080211ff */
[----:B-1--4-:R-:W-:Y:S09]  /*3520*/  @!P1 BRA `(.L_x_58) ;  /* 0x0000006000409947 */ /* 0x012ff20003800000 */
.L_x_151:
[----:B------:R-:W-:Y:S01]  /*3530*/  LEA R4, R10, UR13, 0x4 ;  /* 0x0000000d0a047c11 */ /* 0x000fe2000f8e20ff */
[----:B------:R-:W-:Y:S01]  /*3540*/  @UP3 ULEA UR14, UR25, UR13, 0x3 ;  /* 0x0000000d190e3291 */ /* 0x000fe2000f8e18ff */
[----:B------:R-:W-:Y:S01]  /*3550*/  PLOP3.LUT P2, PT, PT, PT, PT, 0x80, 0x8 ;  /* 0x000000000008781c */ /* 0x000fe20003f4f070 */
[----:B------:R-:W-:Y:S01]  /*3560*/  ULEA UR15, UR26, UR13, 0x3 ;  /* 0x0000000d1a0f7291 */ /* 0x000fe2000f8e18ff */
[----:B------:R-:W-:Y:S01]  /*3570*/  PRMT R3, RZ, 0x654, R3 ;  /* 0x00000654ff037816 */ /* 0x000fe20000000003 */
[----:B------:R-:W-:Y:S01]  /*3580*/  ULEA UR16, UR26, UR27, 0x7 ;  /* 0x0000001b1a107291 */ /* 0x000fe2000f8e38ff */
[----:B------:R-:W2:Y:S01]  /*3590*/  LDS.128 R4, [R4+0x110] ;  /* 0x0001100004047984 */ /* 0x000ea20000000c00 */
[----:B-1----:R-:W-:Y:S02]  /*35a0*/  @P0 SHF.L.U32 R2, R8, 0x1f, RZ ;  /* 0x0000001f08020819 */ /* 0x002fe400000006ff */
[----:B------:R-:W-:Y:S01]  /*35b0*/  SHF.L.U32 R0, R11, 0x1f, RZ ;  /* 0x0000001f0b007819 */ /* 0x000fe200000006ff */
[----:B------:R-:W-:Y:S01]  /*35c0*/  @!PT LDS RZ, [RZ] ;  /* 0x00000000fffff984 */ /* 0x000fe20000000800 */
[----:B------:R-:W-:Y:S01]  /*35d0*/  @!PT LDS RZ, [RZ] ;  /* 0x00000000fffff984 */ /* 0x000fe20000000800 */
[----:B------:R-:W-:Y:S01]  /*35e0*/  @!PT LDS RZ, [RZ] ;  /* 0x00000000fffff984 */ /* 0x000fe20000000800 */
[----:B------:R-:W-:Y:S01]  /*35f0*/  @!PT LDS RZ, [RZ] ;  /* 0x00000000fffff984 */ /* 0x000fe20000000800 */
[----:B------:R1:W-:Y:S06]  /*3600*/  MEMBAR.ALL.CTA ;  /* 0x0000000000007992 */ /* 0x0003ec0000008000 */
[----:B-1----:R-:W1:Y:S02]  /*3610*/  FENCE.VIEW.ASYNC.S ;  /* 0x00000000000073c6 */ /* 0x002e640000000000 */
[----:B-1----:R1:W-:Y:S01]  /*3620*/  SYNCS.ARRIVE.TRANS64.RED.A1T0 RZ, [R3+URZ], RZ ;  /* 0x000000ff03ff79a7 */ /* 0x0023e200081004ff */
[----:B------:R1:W4:Y:S01]  /*3630*/  @P0 SYNCS.PHASECHK.TRANS64.TRYWAIT P2, [UR14], R2 ;  /* 0x00000002ff0005a7 */ /* 0x000322000804110e */
[----:B--2---:R-:W-:Y:S01]  /*3640*/  LOP3.LUT P1, RZ, R6, 0x1, RZ, 0xc0, !PT ;  /* 0x0000000106ff7812 */ /* 0x004fe2000782c0ff */
[----:B------:R-:W2:Y:S02]  /*3650*/  SYNCS.PHASECHK.TRANS64.TRYWAIT P0, [UR15+0xd0], R0 ;  /* 0x0000d000ff0075a7 */ /* 0x000ea4000800110f */
[----:B-12-4-:R-:W-:Y:S10]  /*3660*/  @!P0 BRA `(.L_x_59) ;  /* 0x0000006000048947 */ /* 0x016ff40003800000 */
.L_x_153:
[----:B------:R-:W-:Y:S01]  /*3670*/  IADD3 R10, PT, PT, R10, 0x1, RZ ;  /* 0x000000010a0a7810 */ /* 0x000fe20007ffe0ff */
[----:B------:R-:W-:Y:S06]  /*3680*/  BRA.U !UP3, `(.L_x_60) ;  /* 0x000000010bf47547 */ /* 0x000fec000b800000 */
[----:B------:R-:W-:Y:S01]  /*3690*/  UMOV UR24, URZ ;  /* 0x000000ff00187c82 */ /* 0x000fe20008000000 */
[----:B------:R-:W-:Y:S01]  /*36a0*/  UMOV UR23, UR17 ;  /* 0x0000001100177c82 */ /* 0x000fe20008000000 */
[----:B------:R-:W-:Y:S01]  /*36b0*/  UMOV UR22, UR12 ;  /* 0x0000000c00167c82 */ /* 0x000fe20008000000 */
[----:B------:R-:W-:-:S05]  /*36c0*/  UMOV UR43, UR25 ;  /* 0x00000019002b7c82 */ /* 0x000fca0008000000 */
.L_x_63:
[----:B------:R-:W-:Y:S02]  /*36d0*/  UIADD3 UR23, UPT, UPT, UR23, 0x1, URZ ;  /* 0x0000000117177890 */ /* 0x000fe4000fffe0ff */
[----:B--2---:R-:W-:Y:S02]  /*36e0*/  ULEA UR14, UR43, UR13, 0x3 ;  /* 0x0000000d2b0e7291 */ /* 0x004fe4000f8e18ff */
[----:B------:R-:W-:Y:S01]  /*36f0*/  UISETP.NE.AND UP0, UPT, UR23, URZ, UPT ;  /* 0x000000ff1700728c */ /* 0x000fe2000bf05270 */
[----:B----4-:R-:W-:Y:S10]  /*3700*/  @P2 BRA `(.L_x_61) ;  /* 0x00000000000c2947 */ /* 0x010ff40003800000 */
[----:B-1----:R-:W-:Y:S04]  /*3710*/  SHF.L.U32 R2, R8, 0x1f, RZ ;  /* 0x0000001f08027819 */ /* 0x002fe800000006ff */
[----:B------:R-:W1:Y:S02]  /*3720*/  SYNCS.PHASECHK.TRANS64.TRYWAIT P0, [UR14], R2 ;  /* 0x00000002ff0075a7 */ /* 0x000e64000800110e */
[----:B-1----:R-:W-:Y:S05]  /*3730*/  @!P0 BRA `(.L_x_62) ;  /* 0x0000005c00e88947 */ /* 0x002fea0003800000 */
.L_x_61:
[----:B------:R-:W-:Y:S01]  /*3740*/  UISETP.NE.AND UP1, UPT, UR22, 0x1, UPT ;  /* 0x000000011600788c */ /* 0x000fe2000bf25270 */
[----:B------:R-:W-:Y:S01]  /*3750*/  PLOP3.LUT P2, PT, PT, PT, PT, 0x80, 0x8 ;  /* 0x000000000008781c */ /* 0x000fe20003f4f070 */
[----:B------:R-:W-:Y:S02]  /*3760*/  UIADD3 UR25, UPT, UPT, UR43, 0x1, URZ ;  /* 0x000000012b197890 */ /* 0x000fe4000fffe0ff */
[----:B------:R-:W-:Y:S02]  /*3770*/  ULEA UR42, UR43, UR20, 0x6 ;  /* 0x000000142b2a7291 */ /* 0x000fe4000f8e30ff */
[----:B------:R-:W-:Y:S01]  /*3780*/  UISETP.NE.AND UP2, UPT, UR25, 0x5, UPT ;  /* 0x000000051900788c */ /* 0x000fe2000bf45270 */
[----:B------:R-:W-:Y:S01]  /*3790*/  PLOP3.LUT P0, PT, PT, PT, UP1, 0x80, 0x8 ;  /* 0x000000000008781c */ /* 0x000fe20003f0f018 */
[----:B------:R-:W-:Y:S02]  /*37a0*/  ULEA UR40, UR43, UR21, 0x6 ;  /* 0x000000152b287291 */ /* 0x000fe4000f8e30ff */
[----:B------:R-:W-:Y:S02]  /*37b0*/  USEL UR37, URZ, 0x1, UP2 ;  /* 0x00000001ff257887 */ /* 0x000fe40009000000 */
[----:B------:R-:W-:Y:S02]  /*37c0*/  USEL UR25, UR25, URZ, UP2 ;  /* 0x000000ff19197287 */ /* 0x000fe40009000000 */
[----:B------:R-:W-:Y:S02]  /*37d0*/  ULEA UR38, UR43, UR19, 0xa ;  /* 0x000000132b267291 */ /* 0x000fe4000f8e50ff */
[----:B------:R-:W-:Y:S01]  /*37e0*/  @UP1 ULEA UR36, UR25, UR13, 0x3 ;  /* 0x0000000d19241291 */ /* 0x000fe2000f8e18ff */
[----:B------:R-:W-:Y:S01]  /*37f0*/  LOP3.LUT R8, R8, UR37, RZ, 0x3c, !PT ;  /* 0x0000002508087c12 */ /* 0x000fe2000f8e3cff */
[----:B------:R-:W-:Y:S02]  /*3800*/  UIADD3 UR58, UPT, UPT, UR42, 0x20, URZ ;  /* 0x000000202a3a7890 */ /* 0x000fe4000fffe0ff */
[----:B------:R-:W-:Y:S01]  /*3810*/  UISETP.NE.U32.AND UP1, UPT, UR24, URZ, UPT ;  /* 0x000000ff1800728c */ /* 0x000fe2000bf25070 */
[----:B-1----:R-:W-:Y:S01]  /*3820*/  @P0 SHF.L.U32 R0, R8, 0x1f, RZ ;  /* 0x0000001f08000819 */ /* 0x002fe200000006ff */
[----:B------:R-:W-:Y:S02]  /*3830*/  UIADD3 UR56, UPT, UPT, UR40, 0x20, URZ ;  /* 0x0000002028387890 */ /* 0x000fe4000fffe0ff */
[----:B------:R-:W-:Y:S01]  /*3840*/  UIADD3 UR54, UPT, UPT, UR38, 0x2, URZ ;  /* 0x0000000226367890 */ /* 0x000fe2000fffe0ff */
[----:B------:R2:W4:Y:S01]  /*3850*/  @P0 SYNCS.PHASECHK.TRANS64.TRYWAIT P2, [UR36], R0 ;  /* 0x00000000ff0005a7 */ /* 0x0005220008041124 */
[----:B------:R-:W-:Y:S02]  /*3860*/  ULEA UR36, UR43, UR18, 0xa ;  /* 0x000000122b247291 */ /* 0x000fe4000f8e50ff */
[----:B------:R-:W-:Y:S02]  /*3870*/  UIADD3 UR50, UPT, UPT, UR38, 0x4, URZ ;  /* 0x0000000426327890 */ /* 0x000fe4000fffe0ff */
[----:B------:R-:W-:Y:S02]  /*3880*/  UIADD3 UR52, UPT, UPT, UR36, 0x2, URZ ;  /* 0x0000000224347890 */ /* 0x000fe4000fffe0ff */
[----:B------:R-:W-:Y:S02]  /*3890*/  UIADD3 UR48, UPT, UPT, UR36, 0x4, URZ ;  /* 0x0000000424307890 */ /* 0x000fe4000fffe0ff */
[----:B------:R-:W-:Y:S02]  /*38a0*/  UIADD3 UR46, UPT, UPT, UR38, 0x6, URZ ;  /* 0x00000006262e7890 */ /* 0x000fe4000fffe0ff */
[----:B------:R-:W-:Y:S02]  /*38b0*/  UIADD3 UR44, UPT, UPT, UR36, 0x6, URZ ;  /* 0x00000006242c7890 */ /* 0x000fe4000fffe0ff */
[----:B------:R-:W-:Y:S02]  /*38c0*/  UIADD3 UR14, UPT, UPT, UR14, 0x28, URZ ;  /* 0x000000280e0e7890 */ /* 0x000fe4000fffe0ff */
[----:B------:R-:W-:Y:S01]  /*38d0*/  UIADD3 UR22, UPT, UPT, UR22, -0x1, URZ ;  /* 0xffffffff16167890 */ /* 0x000fe2000fffe0ff */
[----:B------:R-:W-:Y:S01]  /*38e0*/  UMOV UR43, 0x4008 ;  /* 0x00004008002b7882 */ /* 0x000fe20000000000 */
[----:B------:R-:W-:Y:S01]  /*38f0*/  UMOV UR59, 0x4008 ;  /* 0x00004008003b7882 */ /* 0x000fe20000000000 */
[----:B------:R1:W-:Y:S01]  /*3900*/  UTCCP.T.S.4x32dp128bit tmem[UR27+0x100], gdesc[UR42] ;  /* 0x0001002a1b0079e7 */ /* 0x0003e20009100000 */
[----:B------:R2:W-:Y:S01]  /*3910*/  UTCCP.T.S.4x32dp128bit tmem[UR27+0x104], gdesc[UR58] ;  /* 0x0001043a1b0079e7 */ /* 0x0005e20009100000 */
[----:B------:R-:W-:Y:S01]  /*3920*/  UMOV UR41, 0x4008 ;  /* 0x0000400800297882 */ /* 0x000fe20000000000 */
[----:B------:R-:W-:Y:S01]  /*3930*/  UMOV UR57, 0x4008 ;  /* 0x0000400800397882 */ /* 0x000fe20000000000 */
[----:B------:R2:W-:Y:S01]  /*3940*/  UTCCP.T.S.4x32dp128bit tmem[UR27+0x108], gdesc[UR40] ;  /* 0x000108281b0079e7 */ /* 0x0005e20009100000 */
[----:B------:R2:W-:Y:S01]  /*3950*/  UTCCP.T.S.4x32dp128bit tmem[UR27+0x10c], gdesc[UR56] ;  /* 0x00010c381b0079e7 */ /* 0x0005e20009100000 */
[----:B------:R-:W-:Y:S01]  /*3960*/  UMOV UR39, 0x40004040 ;  /* 0x4000404000277882 */ /* 0x000fe20000000000 */
[----:B------:R-:W-:Y:S01]  /*3970*/  UMOV UR37, 0x40004040 ;  /* 0x4000404000257882 */ /* 0x000fe20000000000 */
[----:B------:R-:W-:Y:S01]  /*3980*/  UMOV UR55, 0x40004040 ;  /* 0x4000404000377882 */ /* 0x000fe20000000000 */
[----:B------:R2:W-:Y:S01]  /*3990*/  UTCOMMA gdesc[UR36], gdesc[UR38], tmem[UR16], tmem[UR34], idesc[UR35], tmem[UR10], UP1 ;  /* 0xc00a2226240075ea */ /* 0x0005e20008800010 */
[----:B------:R-:W-:Y:S01]  /*39a0*/  UMOV UR53, 0x40004040 ;  /* 0x4000404000357882 */ /* 0x000fe20000000000 */
[----:B------:R-:W-:Y:S01]  /*39b0*/  UMOV UR51, 0x40004040 ;  /* 0x4000404000337882 */ /* 0x000fe20000000000 */
[----:B------:R2:W-:Y:S01]  /*39c0*/  UTCOMMA gdesc[UR52], gdesc[UR54], tmem[UR16], tmem[UR32], idesc[UR33], tmem[UR6], UPT ;  /* 0xc0062036340075ea */ /* 0x0005e2000b800010 */
[----:B------:R-:W-:Y:S01]  /*39d0*/  UMOV UR49, 0x40004040 ;  /* 0x4000404000317882 */ /* 0x000fe20000000000 */
[----:B------:R-:W-:Y:S01]  /*39e0*/  UMOV UR47, 0x40004040 ;  /* 0x40004040002f7882 */ /* 0x000fe20000000000 */
[----:B------:R2:W-:Y:S01]  /*39f0*/  UTCOMMA gdesc[UR48], gdesc[UR50], tmem[UR16], tmem[UR30], idesc[UR31], tmem[UR8], UPT ;  /* 0xc0081e32300075ea */ /* 0x0005e2000b800010 */
[----:B------:R-:W-:Y:S01]  /*3a00*/  UMOV UR45, 0x40004040 ;  /* 0x40004040002d7882 */ /* 0x000fe20000000000 */
[----:B------:R-:W-:Y:S01]  /*3a10*/  UMOV UR24, 0x1 ;  /* 0x0000000100187882 */ /* 0x000fe20000000000 */
[----:B------:R2:W-:Y:S01]  /*3a20*/  UTCOMMA gdesc[UR44], gdesc[UR46], tmem[UR16], tmem[UR28], idesc[UR29], tmem[UR4], UPT ;  /* 0xc0041c2e2c0075ea */ /* 0x0005e2000b800010 */
[----:B------:R2:W-:Y:S01]  /*3a30*/  UTCBAR [UR14], URZ ;  /* 0x000000ff0e0073e9 */ /* 0x0005e200080000ff */
[----:B-1----:R-:W-:Y:S01]  /*3a40*/  UMOV UR43, UR25 ;  /* 0x00000019002b7c82 */ /* 0x002fe20008000000 */
[----:B------:R-:W-:Y:S05]  /*3a50*/  BRA.U UP0, `(.L_x_63) ;  /* 0xfffffffd001c7547 */ /* 0x000fea000b83ffff */
.L_x_60:
[----:B------:R-:W-:Y:S01]  /*3a60*/  UIADD3 UR26, UPT, UPT, UR26, 0x1, URZ ;  /* 0x000000011a1a7890 */ /* 0x000fe2000fffe0ff */
[C---:B------:R-:W-:Y:S01]  /*3a70*/  ISETP.NE.AND P0, PT, R10.reuse, 0x2, PT ;  /* 0x000000020a00780c */ /* 0x040fe20003f05270 */
[----:B------:R-:W-:Y:S02]  /*3a80*/  UIADD3 UR15, UPT, UPT, UR15, 0xc0, URZ ;  /* 0x000000c00f0f7890 */ /* 0x000fe4000fffe0ff */
[----:B------:R-:W-:Y:S01]  /*3a90*/  UISETP.NE.AND UP0, UPT, UR26, 0x2, UPT ;  /* 0x000000021a00788c */ /* 0x000fe2000bf05270 */
[----:B-12---:R-:W-:Y:S02]  /*3aa0*/  SEL R0, RZ, 0x1, P0 ;  /* 0x00000001ff007807 */ /* 0x006fe40000000000 */
[----:B------:R-:W-:Y:S01]  /*3ab0*/  SEL R10, R10, RZ, P0 ;  /* 0x000000ff0a0a7207 */ /* 0x000fe20000000000 */
[----:B------:R-:W-:Y:S01]  /*3ac0*/  USEL UR14, URZ, 0x1, UP0 ;  /* 0x00000001ff0e7887 */ /* 0x000fe20008000000 */
[----:B------:R-:W-:Y:S01]  /*3ad0*/  LOP3.LUT R9, R9, R0, RZ, 0x3c, !PT ;  /* 0x0000000009097212 */ /* 0x000fe200078e3cff */
[----:B------:R-:W-:Y:S01]  /*3ae0*/  USEL UR26, UR26, URZ, UP0 ;  /* 0x000000ff1a1a7287 */ /* 0x000fe20008000000 */
[----:B------:R1:W-:Y:S03]  /*3af0*/  UTCBAR [UR15], URZ ;  /* 0x000000ff0f0073e9 */ /* 0x0003e600080000ff */
[----:B------:R-:W-:Y:S01]  /*3b00*/  LOP3.LUT R11, R11, UR14, RZ, 0x3c, !PT ;  /* 0x0000000e0b0b7c12 */ /* 0x000fe2000f8e3cff */
[----:B------:R-:W-:Y:S07]  /*3b10*/  @P1 BRA `(.L_x_64) ;  /* 0xfffffff8006c1947 */ /* 0x000fee000383ffff */
[----:B------:R-:W2:Y:S01]  /*3b20*/  S2UR UR4, SR_CgaCtaId ;  /* 0x00000000000479c3 */ /* 0x000ea20000008800 */
[----:B------:R-:W-:Y:S01]  /*3b30*/  ELECT P0, URZ, PT ;  /* 0x0000000000ff782f */ /* 0x000fe20003800000 */
[----:B------:R-:W-:Y:S01]  /*3b40*/  IMAD.MOV.U32 R0, RZ, RZ, 0x1 ;  /* 0x00000001ff007424 */ /* 0x000fe200078e00ff */
[----:B------:R-:W-:Y:S01]  /*3b50*/  UIADD3 UR13, UPT, UPT, UR13, 0xd0, URZ ;  /* 0x000000d00d0d7890 */ /* 0x000fe2000fffe0ff */
[----:B------:R-:W-:Y:S01]  /*3b60*/  SHF.L.U32 R2, R11, 0x1f, RZ ;  /* 0x0000001f0b027819 */ /* 0x000fe200000006ff */
[----:B------:R-:W-:-:S03]  /*3b70*/  UMOV UR5, 0x40 ;  /* 0x0000004000057882 */ /* 0x000fc60000000000 */
[----:B------:R-:W-:Y:S01]  /*3b80*/  UVIRTCOUNT.DEALLOC.SMPOOL 0x80 ;  /* 0x000000800000784c */ /* 0x000fe20000000000 */
[----:B--2---:R-:W-:Y:S02]  /*3b90*/  ULEA UR4, UR4, UR5, 0x18 ;  /* 0x0000000504047291 */ /* 0x004fe4000f8ec0ff */
[----:B------:R-:W-:-:S07]  /*3ba0*/  ULEA UR5, UR26, UR13, 0x3 ;  /* 0x0000000d1a057291 */ /* 0x000fce000f8e18ff */
[----:B------:R2:W-:Y:S02]  /*3bb0*/  @P0 STS.U8 [UR4+0x1c], R0 ;  /* 0x00001c00ff000988 */ /* 0x0005e40008000004 */
[----:B------:R-:W3:Y:S02]  /*3bc0*/  SYNCS.PHASECHK.TRANS64.TRYWAIT P0, [UR5], R2 ;  /* 0x00000002ff0075a7 */ /* 0x000ee40008001105 */
[----:B--23--:R-:W-:Y:S05]  /*3bd0*/  @!P0 BRA `(.L_x_65) ;  /* 0x0000005800d88947 */ /* 0x00cfea0003800000 */
.L_x_156:
[----:B------:R-:W-:-:S04]  /*3be0*/  UIADD3 UR6, UPT, UPT, UR26, 0x1, URZ ;  /* 0x000000011a067890 */ /* 0x000fc8000fffe0ff */
[----:B------:R-:W-:-:S04]  /*3bf0*/  UISETP.NE.AND UP0, UPT, UR6, 0x2, UPT ;  /* 0x000000020600788c */ /* 0x000fc8000bf05270 */
[----:B------:R-:W-:Y:S02]  /*3c00*/  USEL UR5, URZ, 0x1, UP0 ;  /* 0x00000001ff057887 */ /* 0x000fe40008000000 */
[----:B------:R-:W-:-:S04]  /*3c10*/  USEL UR6, UR6, URZ, UP0 ;  /* 0x000000ff06067287 */ /* 0x000fc80008000000 */
[----:B------:R-:W-:Y:S01]  /*3c20*/  ULEA UR6, UR6, UR13, 0x3 ;  /* 0x0000000d06067291 */ /* 0x000fe2000f8e18ff */
[----:B--2---:R-:W-:-:S04]  /*3c30*/  LOP3.LUT R2, R11, UR5, RZ, 0x3c, !PT ;  /* 0x000000050b027c12 */ /* 0x004fc8000f8e3cff */
[----:B------:R-:W-:-:S04]  /*3c40*/  SHF.L.U32 R2, R2, 0x1f, RZ ;  /* 0x0000001f02027819 */ /* 0x000fc800000006ff */
[----:B------:R-:W2:Y:S02]  /*3c50*/  SYNCS.PHASECHK.TRANS64.TRYWAIT P0, [UR6], R2 ;  /* 0x00000002ff0075a7 */ /* 0x000ea40008001106 */
[----:B--2---:R-:W-:Y:S05]  /*3c60*/  @!P0 BRA `(.L_x_66) ;  /* 0x0000005800cc8947 */ /* 0x004fea0003800000 */
.L_x_158:
[----:B------:R-:W-:Y:S01]  /*3c70*/  NOP ;  /* 0x0000000000007918 */ /* 0x000fe20000000000 */
[----:B--2---:R-:W2:Y:S01]  /*3c80*/  LDS R0, [UR4+0x14] ;  /* 0x00001404ff007984 */ /* 0x004ea20008000800 */
[----:B------:R-:W-:Y:S01]  /*3c90*/  ULOP3.LUT UR6, UR27, 0xffff, URZ, 0xc0, !UPT ;  /* 0x0000ffff1b067892 */ /* 0x000fe2000f8ec0ff */
[----:B------:R-:W-:Y:S01]  /*3ca0*/  UMOV UR8, 0xffff ;  /* 0x0000ffff00087882 */ /* 0x000fe20000000000 */
[----:B------:R-:W-:Y:S02]  /*3cb0*/  UMOV UR5, 0x1 ;  /* 0x0000000100057882 */ /* 0x000fe40000000000 */
[----:B------:R-:W-:-:S04]  /*3cc0*/  USHF.R.U32.HI UR6, URZ, 0x5, UR6 ;  /* 0x00000005ff067899 */ /* 0x000fc80008011606 */
[----:B------:R-:W-:Y:S02]  /*3cd0*/  USHF.L.U32 UR8, UR8, UR6, URZ ;  /* 0x0000000608087299 */ /* 0x000fe400080006ff */
[----:B------:R-:W-:-:S04]  /*3ce0*/  USHF.L.U32 UR5, UR5, UR6, URZ ;  /* 0x0000000605057299 */ /* 0x000fc800080006ff */
[----:B--2---:R-:W-:-:S04]  /*3cf0*/  LOP3.LUT R0, R0, UR8, RZ, 0xc0, !PT ;  /* 0x0000000800007c12 */ /* 0x004fc8000f8ec0ff */
[----:B------:R-:W-:-:S13]  /*3d00*/  ISETP.NE.AND P0, PT, R0, UR8, PT ;  /* 0x0000000800007c0c */ /* 0x000fda000bf05270 */
[----:B------:R-:W-:Y:S05]  /*3d10*/  @P0 BRA `(.L_x_67) ;  /* 0x0000000000580947 */ /* 0x000fea0003800000 */
[----:B------:R-:W2:Y:S02]  /*3d20*/  LDS R0, [UR4+0x18] ;  /* 0x00001804ff007984 */ /* 0x000ea40008000800 */
[----:B--2---:R-:W-:-:S04]  /*3d30*/  LOP3.LUT R0, R0, UR5, RZ, 0xc0, !PT ;  /* 0x0000000500007c12 */ /* 0x004fc8000f8ec0ff */
[----:B------:R-:W-:-:S13]  /*3d40*/  ISETP.NE.AND P0, PT, R0, UR5, PT ;  /* 0x0000000500007c0c */ /* 0x000fda000bf05270 */
[----:B------:R-:W-:Y:S05]  /*3d50*/  @P0 BRA `(.L_x_68) ;  /* 0x00000000003c0947 */ /* 0x000fea0003800000 */
[----:B------:R-:W2:Y:S01]  /*3d60*/  S2R R2, SR_LANEID ;  /* 0x0000000000027919 */ /* 0x000ea20000000000 */
[----:B------:R-:W-:Y:S01]  /*3d70*/  ULOP3.LUT UR8, URZ, UR8, URZ, 0x33, !UPT ;  /* 0x00000008ff087292 */ /* 0x000fe2000f8e33ff */
[----:B------:R-:W-:Y:S02]  /*3d80*/  VOTEU.ANY UR7, UPT, PT ;  /* 0x0000000000077886 */ /* 0x000fe400038e0100 */
[----:B------:R-:W-:-:S03]  /*3d90*/  UFLO.U32 UR7, UR7 ;  /* 0x00000007000772bd */ /* 0x000fc600080e0000 */
[----:B------:R-:W-:-:S04]  /*3da0*/  IMAD.U32 R0, RZ, RZ, UR8 ;  /* 0x00000008ff007e24 */ /* 0x000fc8000f8e00ff */
[----:B------:R3:W1:Y:S02]  /*3db0*/  REDUX UR6, R0 ;  /* 0x00000000000673c4 */ /* 0x0006640000000000 */
[----:B------:R1:W-:Y:S01]  /*3dc0*/  UTCATOMSWS.AND URZ, UR8 ;  /* 0x0000000800ff79e3 */ /* 0x0003e20008000000 */
[----:B--2---:R-:W-:Y:S02]  /*3dd0*/  ISETP.EQ.U32.AND P0, PT, R2, UR7, PT ;  /* 0x0000000702007c0c */ /* 0x004fe4000bf02070 */
[----:B---3--:R-:W-:Y:S02]  /*3de0*/  LOP3.LUT R0, RZ, UR5, RZ, 0x33, !PT ;  /* 0x00000005ff007c12 */ /* 0x008fe4000f8e33ff */
[----:B-1----:R-:W-:Y:S02]  /*3df0*/  MOV R2, UR6 ;  /* 0x0000000600027c02 */ /* 0x002fe40008000f00 */
[----:B------:R-:W1:Y:S07]  /*3e00*/  REDUX UR5, R0 ;  /* 0x00000000000573c4 */ /* 0x000e6e0000000000 */
[----:B------:R2:W-:Y:S01]  /*3e10*/  @P0 ATOMS.AND RZ, [UR4+0x14], R2 ;  /* 0x00001402ffff098c */ /* 0x0005e2000a800004 */
[----:B-1----:R-:W-:-:S05]  /*3e20*/  IMAD.U32 R0, RZ, RZ, UR5 ;  /* 0x00000005ff007e24 */ /* 0x002fca000f8e00ff */
[----:B------:R2:W-:Y:S01]  /*3e30*/  @P0 ATOMS.AND RZ, [UR4+0x18], R0 ;  /* 0x00001800ffff098c */ /* 0x0005e2000a800004 */
[----:B------:R-:W-:Y:S05]  /*3e40*/  BRA `(.L_x_69) ;  /* 0x0000000000147947 */ /* 0x000fea0003800000 */
.L_x_68:
[----:B------:R-:W-:Y:S02]  /*3e50*/  MOV R2, 0x3e70 ;  /* 0x00003e7000027802 */ /* 0x000fe40000000f00 */
[----:B-1--45:R-:W-:Y:S05]  /*3e60*/  CALL.REL.NOINC `($__internal_0_$__cuda_sm10x_tcgen05_guardrail_trap_col_being_dealloced_not_returned_by_alloc) ;  /* 0x0000005c00b47944 */ /* 0x032fea0003c00000 */
[----:B------:R-:W-:Y:S05]  /*3e70*/  BRA `(.L_x_69) ;  /* 0x0000000000087947 */ /* 0x000fea0003800000 */
.L_x_67:
[----:B------:R-:W-:Y:S02]  /*3e80*/  MOV R2, 0x3ea0 ;  /* 0x00003ea000027802 */ /* 0x000fe40000000f00 */
[----:B-1--45:R-:W-:Y:S05]  /*3e90*/  CALL.REL.NOINC `($__internal_2_$__cuda_sm10x_tcgen05_guardrail_trap_unallocated_columns_being_dealloced) ;  /* 0x0000005c00c07944 */ /* 0x032fea0003c00000 */
.L_x_69:
[----:B------:R-:W-:Y:S01]  /*3ea0*/  NOP ;  /* 0x0000000000007918 */ /* 0x000fe20000000000 */
[----:B------:R-:W-:Y:S05]  /*3eb0*/  EXIT ;  /* 0x000000000000794d */ /* 0x000fea0003800000 */
.L_x_53:
[----:B------:R-:W-:-:S09]  /*3ec0*/  UISETP.NE.OR UP4, UPT, UR10, 0x3, !UP4 ;  /* 0x000000030a00788c */ /* 0x000fd2000e785670 */
[----:B------:R-:W-:Y:S05]  /*3ed0*/  BRA.U UP4, `(.L_x_70) ;  /* 0x0000001104007547 */ /* 0x000fea000b800000 */
[----:B------:R-:W1:Y:S01]  /*3ee0*/  LDCU.64 UR6, c[0x0][0xc88] ;  /* 0x00019100ff0677ac */ /* 0x000e620008000a00 */
[----:B------:R-:W2:Y:S01]  /*3ef0*/  LDC R0, c[0x0][0xf30] ;  /* 0x0003cc00ff007b82 */ /* 0x000ea20000000800 */
[----:B------:R-:W-:Y:S01]  /*3f00*/  IMAD.MOV.U32 R28, RZ, RZ, 0x1 ;  /* 0x00000001ff1c7424 */ /* 0x000fe200078e00ff */
[----:B------:R-:W-:Y:S01]  /*3f10*/  CS2R R26, SRZ ;  /* 0x00000000001a7805 */ /* 0x000fe2000001ff00 */
[----:B------:R-:W4:Y:S01]  /*3f20*/  LDCU.64 UR4, c[0x0][0xc90] ;  /* 0x00019200ff0477ac */ /* 0x000f220008000a00 */
[----:B------:R-:W-:Y:S01]  /*3f30*/  IMAD.MOV.U32 R23, RZ, RZ, 0x2000 ;  /* 0x00002000ff177424 */ /* 0x000fe200078e00ff */
[----:B------:R-:W-:-:S03]  /*3f40*/  UPLOP3.LUT UP1, UPT, UPT, UPT, UPT, 0x40, 0x4 ;  /* 0x000000000004789c */ /* 0x000fc60003f2e870 */
[----:B------:R-:W3:Y:S08]  /*3f50*/  LDC R22, c[0x0][0x370] ;  /* 0x0000dc00ff167b82 */ /* 0x000ef00000000800 */
[----:B------:R-:W3:Y:S01]  /*3f60*/  LDC R3, c[0x0][0xf0c] ;  /* 0x0003c300ff037b82 */ /* 0x000ee20000000800 */
[----:B-1----:R-:W-:-:S03]  /*3f70*/  UISETP.NE.U32.AND UP2, UPT, UR6, URZ, UPT ;  /* 0x000000ff0600728c */ /* 0x002fc6000bf45070 */
[----:B------:R-:W-:Y:S01]  /*3f80*/  UMOV UR6, 0x400 ;  /* 0x0000040000067882 */ /* 0x000fe20000000000 */
[----:B------:R-:W-:Y:S02]  /*3f90*/  UISETP.NE.AND.EX UP2, UPT, UR7, URZ, UPT, UP2 ;  /* 0x000000ff0700728c */ /* 0x000fe4000bf45320 */
[----:B------:R-:W-:Y:S01]  /*3fa0*/  ULEA UR6, UR37, UR6, 0x18 ;  /* 0x0000000625067291 */ /* 0x000fe2000f8ec0ff */
[----:B------:R-:W1:Y:S01]  /*3fb0*/  LDC R20, c[0x0][0xf20] ;  /* 0x0003c800ff147b82 */ /* 0x000e620000000800 */
[----:B----4-:R-:W-:Y:S01]  /*3fc0*/  UISETP.NE.U32.AND UP3, UPT, UR4, URZ, UPT ;  /* 0x000000ff0400728c */ /* 0x010fe2000bf65070 */
[----:B--2---:R-:W-:Y:S01]  /*3fd0*/  ISETP.NE.AND P1, PT, R0, 0x1, PT ;  /* 0x000000010000780c */ /* 0x004fe20003f25270 */
[----:B------:R-:W-:Y:S02]  /*3fe0*/  UIADD3 UR7, UPT, UPT, UR6, 0x68, URZ ;  /* 0x0000006806077890 */ /* 0x000fe4000fffe0ff */
[----:B------:R-:W-:Y:S02]  /*3ff0*/  UIADD3 UR33, UPT, UPT, UR6, 0x50, URZ ;  /* 0x0000005006217890 */ /* 0x000fe4000fffe0ff */
[----:B------:R-:W-:Y:S01]  /*4000*/  UIADD3 UR17, UPT, UPT, UR6, 0x58, URZ ;  /* 0x0000005806117890 */ /* 0x000fe2000fffe0ff */
[----:B------:R-:W2:Y:S01]  /*4010*/  LDC.64 R30, c[0x0][0x348] ;  /* 0x0000d200ff1e7b82 */ /* 0x000ea20000000a00 */
[----:B------:R-:W-:-:S02]  /*4020*/  UIADD3 UR9, UPT, UPT, UR6, 0x60, URZ ;  /* 0x0000006006097890 */ /* 0x000fc4000fffe0ff */
[----:B------:R-:W-:Y:S02]  /*4030*/  UPRMT UR7, UR37, 0x654, UR7 ;  /* 0x0000065425077896 */ /* 0x000fe40008000007 */
[----:B------:R-:W-:-:S03]  /*4040*/  UISETP.NE.AND.EX UP3, UPT, UR5, URZ, UPT, UP3 ;  /* 0x000000ff0500728c */ /* 0x000fc6000bf65330 */
[----:B------:R-:W4:Y:S08]  /*4050*/  LDC.64 R14, c[0x0][0xf10] ;  /* 0x0003c400ff0e7b82 */ /* 0x000f300000000a00 */
[----:B------:R-:W1:Y:S08]  /*4060*/  LDC.64 R6, c[0x0][0xf18] ;  /* 0x0003c600ff067b82 */ /* 0x000e700000000a00 */
[----:B------:R-:W1:Y:S08]  /*4070*/  LDC.64 R4, c[0x0][0xf28] ;  /* 0x0003ca00ff047b82 */ /* 0x000e700000000a00 */
[----:B---3--:R-:W1:Y:S02]  /*4080*/  LDC R21, c[0x0][0x374] ;  /* 0x0000dd00ff157b82 */ /* 0x008e640000000800 */
.L_x_81:
[C---:B------:R-:W-:Y:S02]  /*4090*/  LEA R0, R27.reuse, UR6, 0x3 ;  /* 0x000000061b007c11 */ /* 0x040fe4000f8e18ff */
[----:B------:R-:W-:Y:S02]  /*40a0*/  SHF.L.U32 R2, R26, 0x1f, RZ ;  /* 0x0000001f1a027819 */ /* 0x000fe400000006ff */
[----:B------:R-:W-:Y:S02]  /*40b0*/  LEA R16, R27, UR6, 0x4 ;  /* 0x000000061b107c11 */ /* 0x000fe4000f8e20ff */
[----:B---3--:R-:W3:Y:S02]  /*40c0*/  SYNCS.PHASECHK.TRANS64.TRYWAIT P0, [R0+URZ+0xa0], R2 ;  /* 0x0000a002000075a7 */ /* 0x008ee400080011ff */
[----:B---3--:R-:W-:Y:S05]  /*40d0*/  @!P0 BRA `(.L_x_71) ;  /* 0x0000005400c88947 */ /* 0x008fea0003800000 */
.L_x_159:
[----:B------:R-:W-:Y:S01]  /*40e0*/  ISETP.GE.AND P0, PT, R40, 0x1, PT ;  /* 0x000000012800780c */ /* 0x000fe20003f06270 */
[----:B------:R-:W1:Y:S01]  /*40f0*/  LDS.128 R16, [R16+0x110] ;  /* 0x0001100010107984 */ /* 0x000e620000000c00 */
[----:B------:R-:W-:Y:S01]  /*4100*/  ISETP.NE.U32.AND P4, PT, RZ, UR4, PT ;  /* 0x00000004ff007c0c */ /* 0x000fe2000bf85070 */
[----:B---3--:R-:W-:Y:S01]  /*4110*/  VIADD R0, R0, 0xb0 ;  /* 0x000000b000007836 */ /* 0x008fe20000000000 */
[----:B------:R-:W-:Y:S01]  /*4120*/  SHF.L.U32 R24, R28, 0x1f, RZ ;  /* 0x0000001f1c187819 */ /* 0x000fe200000006ff */
[----:B------:R-:W-:Y:S01]  /*4130*/  USHF.L.U32 UR35, UR20, 0x7, URZ ;  /* 0x0000000714237899 */ /* 0x000fe200080006ff */
[----:B------:R-:W-:Y:S01]  /*4140*/  ISETP.NE.AND.EX P4, PT, RZ, UR5, PT, P4 ;  /* 0x00000005ff007c0c */ /* 0x000fe2000bf85340 */
[----:B------:R-:W-:Y:S01]  /*4150*/  USHF.L.U32 UR34, UR12, 0x7, URZ ;  /* 0x000000070c227899 */ /* 0x000fe200080006ff */
[----:B------:R-:W-:Y:S01]  /*4160*/  PRMT R0, RZ, 0x654, R0 ;  /* 0x00000654ff007816 */ /* 0x000fe20000000000 */
[----:B------:R-:W-:Y:S01]  /*4170*/  @!PT LDS RZ, [RZ] ;  /* 0x00000000fffff984 */ /* 0x000fe20000000800 */
[----:B------:R-:W-:Y:S01]  /*4180*/  @!PT LDS RZ, [RZ] ;  /* 0x00000000fffff984 */ /* 0x000fe20000000800 */
[----:B------:R-:W-:Y:S01]  /*4190*/  @!PT LDS RZ, [RZ] ;  /* 0x00000000fffff984 */ /* 0x000fe20000000800 */
[----:B------:R-:W-:Y:S01]  /*41a0*/  @!PT LDS RZ, [RZ] ;  /* 0x00000000fffff984 */ /* 0x000fe20000000800 */
[----:B------:R3:W-:Y:S06]  /*41b0*/  MEMBAR.ALL.CTA ;  /* 0x0000000000007992 */ /* 0x0007ec0000008000 */
[----:B---3--:R-:W3:Y:S02]  /*41c0*/  FENCE.VIEW.ASYNC.S ;  /* 0x00000000000073c6 */ /* 0x008ee40000000000 */
[----:B---3--:R3:W-:Y:S01]  /*41d0*/  SYNCS.ARRIVE.TRANS64.RED.A1T0 RZ, [R0+URZ], RZ ;  /* 0x000000ff00ff79a7 */ /* 0x0087e200081004ff */
[----:B-1----:R-:W-:Y:S11]  /*41e0*/  LOP3.LUT P3, RZ, R18, 0x1, RZ, 0xc0, !PT ;  /* 0x0000000112ff7812 */ /* 0x002ff6000786c0ff */
[----:B------:R-:W-:Y:S02]  /*41f0*/  @!UPT UIADD3 URZ, UPT, UPT, URZ, URZ, URZ ;  /* 0x000000fffffff290 */ /* 0x000fe4000fffe0ff */
[----:B------:R-:W-:Y:S02]  /*4200*/  @P3 MOV R11, R16 ;  /* 0x00000010000b3202 */ /* 0x000fe40000000f00 */
[----:B------:R-:W-:Y:S01]  /*4210*/  @P3 LOP3.LUT R10, R17, 0xffff, RZ, 0xc0, !PT ;  /* 0x0000ffff110a3812 */ /* 0x000fe200078ec0ff */
[----:B---3--:R-:W-:Y:S06]  /*4220*/  @!P0 BRA `(.L_x_72) ;  /* 0x0000000000a48947 */ /* 0x008fec0003800000 */
[-C--:B------:R-:W-:Y:S01]  /*4230*/  IMAD.HI.U32 R0, R21, R7.reuse, RZ ;  /* 0x0000000715007227 */ /* 0x080fe200078e00ff */
[----:B------:R-:W-:Y:S02]  /*4240*/  ISETP.NE.AND P0, PT, R6, 0x1, PT ;  /* 0x000000010600780c */ /* 0x000fe40003f05270 */
[----:B------:R-:W-:Y:S01]  /*4250*/  ISETP.NE.AND P2, PT, R40, 0x1, PT ;  /* 0x000000012800780c */ /* 0x000fe20003f45270 */
[----:B----4-:R-:W-:Y:S01]  /*4260*/  IMAD.HI.U32 R9, R22, R14, RZ ;  /* 0x0000000e16097227 */ /* 0x010fe200078e00ff */
[----:B------:R-:W-:Y:S02]  /*4270*/  SHF.R.U32.HI R0, RZ, R20, R0 ;  /* 0x00000014ff007219 */ /* 0x000fe40000011600 */
[----:B------:R-:W-:Y:S01]  /*4280*/  ISETP.NE.AND P5, PT, R3, 0x1, PT ;  /* 0x000000010300780c */ /* 0x000fe20003fa5270 */
[----:B------:R-:W-:Y:S01]  /*4290*/  IMAD.HI.U32 R13, R10, R7, RZ ;  /* 0x000000070a0d7227 */ /* 0x000fe200078e00ff */
[----:B------:R-:W-:Y:S02]  /*42a0*/  SHF.R.U32.HI R9, RZ, R15, R9 ;  /* 0x0000000fff097219 */ /* 0x000fe40000011609 */
[----:B------:R-:W-:Y:S01]  /*42b0*/  SEL R0, R21, R0, !P0 ;  /* 0x0000000015007207 */ /* 0x000fe20004000000 */
[----:B------:R-:W-:Y:S01]  /*42c0*/  IMAD.HI.U32 R12, R11, R14, RZ ;  /* 0x0000000e0b0c7227 */ /* 0x000fe200078e00ff */
[----:B------:R-:W-:Y:S03]  /*42d0*/  SEL R9, R22, R9, !P5 ;  /* 0x0000000916097207 */ /* 0x000fe60006800000 */
[-C--:B------:R-:W-:Y:S01]  /*42e0*/  IMAD.HI.U32 R8, R0, R4.reuse, RZ ;  /* 0x0000000400087227 */ /* 0x080fe200078e00ff */
[----:B------:R-:W-:Y:S03]  /*42f0*/  SHF.R.U32.HI R12, RZ, R15, R12 ;  /* 0x0000000fff0c7219 */ /* 0x000fe6000001160c */
[----:B------:R-:W-:Y:S01]  /*4300*/  IMAD.HI.U32 R2, R9, R4, RZ ;  /* 0x0000000409027227 */ /* 0x000fe200078e00ff */
[-C--:B------:R-:W-:Y:S02]  /*4310*/  @P2 SHF.R.U32.HI R0, RZ, R5.reuse, R8 ;  /* 0x00000005ff002219 */ /* 0x080fe40000011608 */
[----:B------:R-:W-:Y:S02]  /*4320*/  SHF.R.U32.HI R8, RZ, R20, R13 ;  /* 0x00000014ff087219 */ /* 0x000fe4000001160d */
[----:B------:R-:W-:Y:S01]  /*4330*/  @P2 SHF.R.U32.HI R9, RZ, R5, R2 ;  /* 0x00000005ff092219 */ /* 0x000fe20000011602 */
[----:B------:R-:W-:Y:S01]  /*4340*/  IMAD R0, R40, R0, RZ ;  /* 0x0000000028007224 */ /* 0x000fe200078e02ff */
[----:B------:R-:W-:Y:S02]  /*4350*/  SEL R8, R10, R8, !P0 ;  /* 0x000000080a087207 */ /* 0x000fe40004000000 */
[----:B------:R-:W-:Y:S01]  /*4360*/  SEL R2, R11, R12, !P5 ;  /* 0x0000000c0b027207 */ /* 0x000fe20006800000 */
[----:B------:R-:W-:Y:S01]  /*4370*/  IMAD R12, R40, R9, RZ ;  /* 0x00000009280c7224 */ /* 0x000fe200078e02ff */
[C---:B------:R-:W-:Y:S01]  /*4380*/  ISETP.GE.AND P0, PT, R8.reuse, R0, PT ;  /* 0x000000000800720c */ /* 0x040fe20003f06270 */
[----:B------:R-:W-:Y:S03]  /*4390*/  IMAD.HI.U32 R0, R8, R4, RZ ;  /* 0x0000000408007227 */ /* 0x000fe600078e00ff */
[----:B------:R-:W-:Y:S02]  /*43a0*/  ISETP.GE.OR P0, PT, R2, R12, P0 ;  /* 0x0000000c0200720c */ /* 0x000fe40000706670 */
[-C--:B------:R-:W-:Y:S04]  /*43b0*/  SHF.R.U32.HI R0, RZ, R5.reuse, R0 ;  /* 0x00000005ff007219 */ /* 0x080fe80000011600 */
[----:B------:R-:W-:Y:S05]  /*43c0*/  SEL R13, R8, R0, !P2 ;  /* 0x00000000080d7207 */ /* 0x000fea0005000000 */
[----:B------:R-:W-:Y:S02]  /*43d0*/  IMAD.MOV R12, RZ, RZ, -R13 ;  /* 0x000000ffff0c7224 */ /* 0x000fe400078e0a0d */
[----:B------:R-:W-:Y:S04]  /*43e0*/  @!P0 IMAD.HI.U32 R0, R2, R4, RZ ;  /* 0x0000000402008227 */ /* 0x000fe800078e00ff */
[----:B------:R-:W-:Y:S01]  /*43f0*/  IMAD R12, R40, R12, R8 ;  /* 0x0000000c280c7224 */ /* 0x000fe200078e0208 */
[----:B------:R-:W-:Y:S04]  /*4400*/  @!P0 SHF.R.U32.HI R0, RZ, R5, R0 ;  /* 0x00000005ff008219 */ /* 0x000fe80000011600 */
[----:B------:R-:W-:Y:S04]  /*4410*/  @!P0 SEL R0, R2, R0, !P2 ;  /* 0x0000000002008207 */ /* 0x000fe80005000000 */
[----:B------:R-:W-:Y:S01]  /*4420*/  @!P0 IADD3 R13, PT, PT, R13, -R0, RZ ;  /* 0x800000000d0d8210 */ /* 0x000fe20007ffe0ff */
[----:B------:R-:W-:Y:S01]  /*4430*/  @!P0 IMAD R0, R9, R12, R0 ;  /* 0x0000000c09008224 */ /* 0x000fe200078e0200 */
[----:B------:R-:W-:Y:S01]  /*4440*/  IADD3 R9, PT, PT, -R8, RZ, RZ ;  /* 0x000000ff08097210 */ /* 0x000fe20007ffe1ff */
[--C-:B------:R-:W-:Y:S02]  /*4450*/  IMAD.MOV R12, RZ, RZ, -R2.reuse ;  /* 0x000000ffff0c7224 */ /* 0x100fe400078e0a02 */
[----:B------:R-:W-:Y:S02]  /*4460*/  @!P0 IMAD R8, R13, R40, R2 ;  /* 0x000000280d088224 */ /* 0x000fe400078e0202 */
[----:B------:R-:W-:Y:S02]  /*4470*/  @!P0 IMAD.MOV.U32 R2, RZ, RZ, R0 ;  /* 0x000000ffff028224 */ /* 0x000fe400078e0000 */
[----:B------:R-:W-:Y:S02]  /*4480*/  IMAD R11, R3, R12, R11 ;  /* 0x0000000c030b7224 */ /* 0x000fe400078e020b */
[----:B------:R-:W-:Y:S02]  /*4490*/  IMAD R10, R6, R9, R10 ;  /* 0x00000009060a7224 */ /* 0x000fe400078e020a */
[----:B------:R-:W-:Y:S02]  /*44a0*/  IMAD R11, R2, R3, R11 ;  /* 0x00000003020b7224 */ /* 0x000fe400078e020b */
[----:B------:R-:W-:Y:S02]  /*44b0*/  IMAD R10, R8, R6, R10 ;  /* 0x00000006080a7224 */ /* 0x000fe400078e020a */
.L_x_72:
[----:B------:R-:W-:Y:S05]  /*44c0*/  BRA.U UP1, `(.L_x_73) ;  /* 0x0000000101107547 */ /* 0x000fea000b800000 */
[----:B------:R-:W-:Y:S04]  /*44d0*/  MOV R2, UR13 ;  /* 0x0000000d00027c02 */ /* 0x000fe80008000f00 */
[----:B------:R-:W-:Y:S04]  /*44e0*/  SHF.L.U32 R2, R2, 0x1f, RZ ;  /* 0x0000001f02027819 */ /* 0x000fe800000006ff */
[----:B------:R-:W1:Y:S02]  /*44f0*/  SYNCS.PHASECHK.TRANS64.TRYWAIT P0, [UR6+0x98], R2 ;  /* 0x00009802ff0075a7 */ /* 0x000e640008001106 */
[----:B-1----:R-:W-:Y:S05]  /*4500*/  @!P0 BRA `(.L_x_74) ;  /* 0x0000005000d08947 */ /* 0x002fea0003800000 */
.L_x_73:
[----:B------:R-:W-:Y:S05]  /*4510*/  BRA.U !UP3, `(.L_x_75) ;  /* 0x000000010b347547 */ /* 0x000fea000b800000 */
[----:B------:R-:W-:Y:S01]  /*4520*/  UPLOP3.LUT UP0, UPT, UPT, UPT, UP2, 0x80, 0x8 ;  /* 0x000000000008789c */ /* 0x000fe20003f0f020 */
[----:B-1----:R-:W-:Y:S02]  /*4530*/  HFMA2 R0, -RZ, RZ, 0, 5.9604644775390625e-08 ;  /* 0x00000001ff007431 */ /* 0x002fe400000001ff */
[----:B------:R-:W-:Y:S03]  /*4540*/  IMAD.MOV.U32 R88, RZ, RZ, 0x1 ;  /* 0x00000001ff587424 */ /* 0x000fe600078e00ff */
[----:B------:R-:W-:Y:S05]  /*4550*/  PLOP3.LUT P0, PT, PT, PT, UP0, 0x80, 0x8 ;  /* 0x000000000008781c */ /* 0x000fea0003f0f008 */
[----:B------:R-:W1:Y:S01]  /*4560*/  @UP0 LDCU.64 UR10, c[0x0][0xc88] ;  /* 0x00019100ff0a07ac */ /* 0x000e620008000a00 */
[----:B------:R-:W-:Y:S07]  /*4570*/  @UP0 UIMAD UR8, UR36, UR4, URZ ;  /* 0x00000004240802a4 */ /* 0x000fee000f8e02ff */
[----:B------:R-:W-:Y:S01]  /*4580*/  @!P0 PRMT R88, R0, 0x7610, R88 ;  /* 0x0000761000588816 */ /* 0x000fe20000000058 */
[----:B-1----:R-:W-:Y:S03]  /*4590*/  @UP0 UIMAD.WIDE UR10, UR8, 0x4, UR10 ;  /* 0x00000004080a08a5 */ /* 0x002fe6000f8e020a */
[----:B------:R-:W1:Y:S03]  /*45a0*/  @!UP0 LDCU UR8, c[0x0][0xc80] ;  /* 0x00019000ff0887ac */ /* 0x000e660008000800 */
[----:B------:R-:W-:Y:S01]  /*45b0*/  IMAD.U32 R8, RZ, RZ, UR10 ;  /* 0x0000000aff087e24 */ /* 0x000fe2000f8e00ff */
[----:B------:R-:W-:Y:S05]  /*45c0*/  MOV R9, UR11 ;  /* 0x0000000b00097c02 */ /* 0x000fea0008000f00 */
[----:B-----5:R3:W5:Y:S02]  /*45d0*/  @P0 LDG.E R49, desc[UR46][R8.64] ;  /* 0x0000002e08310981 */ /* 0x020764000c1e1900 */
[----:B-1-3--:R-:W-:Y:S07]  /*45e0*/  @!P0 IMAD.U32 R49, RZ, RZ, UR8 ;  /* 0x00000008ff318e24 */ /* 0x00afee000f8e00ff */
.L_x_75:
[----:B-----5:R-:W-:Y:S01]  /*45f0*/  @!P4 FSETP.EQ.AND P0, PT, R49, RZ, PT ;  /* 0x000000ff3100c20b */ /* 0x020fe20003f02000 */
[----:B------:R-:W-:Y:S01]  /*4600*/  @!UPT UIADD3 URZ, UPT, UPT, URZ, URZ, URZ ;  /* 0x000000fffffff290 */ /* 0x000fe2000fffe0ff */
[----:B------:R-:W-:Y:S11]  /*4610*/  @!P4 BRA `(.L_x_76) ;  /* 0x000000000014c947 */ /* 0x000ff60003800000 */
[----:B------:R-:W-:Y:S02]  /*4620*/  LOP3.LUT P2, RZ, R88, 0xff, RZ, 0xc0, !PT ;  /* 0x000000ff58ff7812 */ /* 0x000fe4000784c0ff */
[----:B------:R-:W-:Y:S04]  /*4630*/  PLOP3.LUT P0, PT, PT, PT, UP0, 0x80, 0x8 ;  /* 0x000000000008781c */ /* 0x000fe80003f0f008 */
[----:B------:R-:W-:Y:S07]  /*4640*/  PLOP3.LUT P0, PT, P0, PT, PT, 0x8, 0x80 ;  /* 0x000000000080781c */ /* 0x000fee000070e170 */
[----:B------:R-:W-:Y:S11]  /*4650*/  @P2 FSETP.EQ.AND P0, PT, R49, RZ, PT ;  /* 0x000000ff3100220b */ /* 0x000ff60003f02000 */
[----:B------:R-:W-:Y:S02]  /*4660*/  @!UPT UIADD3 URZ, UPT, UPT, URZ, URZ, URZ ;  /* 0x000000fffffff290 */ /* 0x000fe4000fffe0ff */
.L_x_76:
[----:B------:R-:W3:Y:S01]  /*4670*/  SYNCS.PHASECHK.TRANS64.TRYWAIT P2, [UR6+0x70], R24 ;  /* 0x00007018ff0075a7 */ /* 0x000ee20008041106 */
[----:B------:R-:W-:Y:S04]  /*4680*/  ELECT P4, URZ, PT ;  /* 0x0000000000ff782f */ /* 0x000fe80003880000 */
[----:B------:R-:W-:Y:S11]  /*4690*/  PLOP3.LUT P4, PT, P0, P4, PT, 0xf2, 0x2f ;  /* 0x00000000002f781c */ /* 0x000ff60000789e72 */
[----:B------:R-:W-:Y:S02]  /*46a0*/  @!UPT UIADD3 URZ, UPT, UPT, URZ, URZ, URZ ;  /* 0x000000fffffff290 */ /* 0x000fe4000fffe0ff */
[----:B--2---:R-:W-:Y:S05]  /*46b0*/  @!P4 IADD3 R8, P0, PT, R30, 0x980, RZ ;  /* 0x000009801e08c810 */ /* 0x004fea0007f1e0ff */
[----:B-1----:R-:W-:Y:S01]  /*46c0*/  @!P4 IMAD.X R2, RZ, RZ, R31, P0 ;  /* 0x000000ffff02c224 */ /* 0x002fe200000e061f */
[----:B---3--:R-:W-:Y:S07]  /*46d0*/  @!P2 BRA `(.L_x_77) ;  /* 0x000000500074a947 */ /* 0x008fee0003800000 */
.L_x_162:
[----:B------:R-:W-:Y:S01]  /*46e0*/  @!P4 R2UR UR10, R8 ;  /* 0x00000000080ac2ca */ /* 0x000fe200000e0000 */
[----:B------:R-:W-:Y:S01]  /*46f0*/  VOTEU.ALL UP1, P4 ;  /* 0x0000000000ff7886 */ /* 0x000fe20002020000 */
[----:B------:R-:W-:Y:S01]  /*4700*/  @!P4 R2UR UR8, R2 ;  /* 0x000000000208c2ca */ /* 0x000fe200000e0000 */
[----:B-1----:R-:W-:Y:S01]  /*4710*/  @!P4 IMAD.MOV.U32 R0, RZ, RZ, 0x2000 ;  /* 0x00002000ff00c424 */ /* 0x002fe200078e00ff */
[----:B------:R-:W-:Y:S02]  /*4720*/  UMOV UR11, 0x10000000 ;  /* 0x10000000000b7882 */ /* 0x000fe40000000000 */
[----:B------:R-:W-:Y:S01]  /*4730*/  @!UP1 UIADD3 UR32, UPT, UPT, UR6, 0x200, URZ ;  /* 0x0000020006209890 */ /* 0x000fe2000fffe0ff */
[----:B------:R-:W-:Y:S06]  /*4740*/  VOTEU.ALL UP1, P4 ;  /* 0x0000000000ff7886 */ /* 0x000fec0002020000 */
[----:B------:R-:W-:Y:S01]  /*4750*/  IMAD.U32 R8, RZ, RZ, UR10 ;  /* 0x0000000aff087e24 */ /* 0x000fe2000f8e00ff */
[----:B------:R-:W-:Y:S01]  /*4760*/  UMOV UR10, 0x0 ;  /* 0x00000000000a7882 */ /* 0x000fe20000000000 */
[----:B------:R-:W-:Y:S01]  /*4770*/  IMAD.U32 R9, RZ, RZ, UR8 ;  /* 0x00000008ff097e24 */ /* 0x000fe2000f8e00ff */
[----:B------:R-:W-:Y:S02]  /*4780*/  UPRMT UR8, UR37, 0x654, UR33 ;  /* 0x0000065425087896 */ /* 0x000fe40008000021 */
[----:B------:R-:W-:Y:S02]  /*4790*/  @!P4 R2UR UR14, R8 ;  /* 0x00000000080ec2ca */ /* 0x000fe400000e0000 */
[----:B------:R-:W-:Y:S02]  /*47a0*/  @!P4 R2UR UR15, R9 ;  /* 0x00000000090fc2ca */ /* 0x000fe400000e0000 */
[----:B------:R-:W-:Y:S05]  /*47b0*/  @!P4 IADD3 R8, P0, PT, R30, 0x980, RZ ;  /* 0x000009801e08c810 */ /* 0x000fea0007f1e0ff */
[----:B------:R-:W-:Y:S06]  /*47c0*/  @!P4 IMAD.X R2, RZ, RZ, R31, P0 ;  /* 0x000000ffff02c224 */ /* 0x000fec00000e061f */
[----:B------:R1:W-:Y:S01]  /*47d0*/  @!UP1 UTMALDG.3D [UR32], [UR14], desc[UR10] ;  /* 0x00000a200e0095b4 */ /* 0x0003e20008011000 */
[----:B------:R1:W-:Y:S01]  /*47e0*/  @!P4 SYNCS.ARRIVE.TRANS64.RED.A0TR RZ, [UR6+0x50], R0 ;  /* 0x00005000ffffc9a7 */ /* 0x0003e20008300406 */
[----:B------:R-:W-:Y:S01]  /*47f0*/  SYNCS.ARRIVE.TRANS64.RED.A1T0 RZ, [UR8], RZ ;  /* 0x000000ffffff79a7 */ /* 0x000fe20008100408 */
[----:B------:R-:W2:Y:S02]  /*4800*/  SYNCS.PHASECHK.TRANS64.TRYWAIT P2, [UR6+0x78], R24 ;  /* 0x00007818ff0075a7 */ /* 0x000ea40008041106 */
[----:B-12---:R-:W-:Y:S05]  /*4810*/  @!P2 BRA `(.L_x_78) ;  /* 0x00000050003ca947 */ /* 0x006fea0003800000 */
.L_x_164:
[----:B------:R-:W-:Y:S01]  /*4820*/  @!P4 R2UR UR10, R8 ;  /* 0x00000000080ac2ca */ /* 0x000fe200000e0000 */
[----:B------:R-:W-:Y:S01]  /*4830*/  VOTEU.ALL UP1, P4 ;  /* 0x0000000000ff7886 */ /* 0x000fe20002020000 */
[----:B------:R-:W-:Y:S01]  /*4840*/  @!P4 R2UR UR8, R2 ;  /* 0x000000000208c2ca */ /* 0x000fe200000e0000 */
[----:B-1----:R-:W-:Y:S01]  /*4850*/  @!P4 IMAD.MOV.U32 R0, RZ, RZ, 0x2000 ;  /* 0x00002000ff00c424 */ /* 0x002fe200078e00ff */
[----:B------:R-:W-:Y:S01]  /*4860*/  UMOV UR11, 0x10000000 ;  /* 0x10000000000b7882 */ /* 0x000fe20000000000 */
[----:B------:R-:W-:Y:S01]  /*4870*/  UMOV UR19, UR35 ;  /* 0x0000002300137c82 */ /* 0x000fe20008000000 */
[----:B------:R-:W-:Y:S02]  /*4880*/  @!UP1 UIADD3 UR18, UPT, UPT, UR34, 0x20, URZ ;  /* 0x0000002022129890 */ /* 0x000fe4000fffe0ff */
[----:B------:R-:W-:Y:S01]  /*4890*/  @!UP1 UIADD3 UR16, UPT, UPT, UR6, 0x2200, URZ ;  /* 0x0000220006109890 */ /* 0x000fe2000fffe0ff */
[----:B------:R-:W-:Y:S01]  /*48a0*/  VOTEU.ALL UP1, P4 ;  /* 0x0000000000ff7886 */ /* 0x000fe20002020000 */
[----:B------:R-:W-:Y:S03]  /*48b0*/  UMOV UR20, UR36 ;  /* 0x0000002400147c82 */ /* 0x000fe60008000000 */
        /* <DEDUP_REMOVED lines=13> */
.L_x_166:
[----:B------:R-:W2:Y:S01]  /*4990*/  LDC.64 R12, c[0x0][0xf18] ;  /* 0x0003c600ff0c7b82 */ /* 0x000ea20000000a00 */
[----:B------:R-:W-:Y:S01]  /*49a0*/  @!P4 R2UR UR8, R2 ;  /* 0x000000000208c2ca */ /* 0x000fe200000e0000 */
[----:B------:R-:W-:Y:S01]  /*49b0*/  VOTEU.ALL UP1, P4 ;  /* 0x0000000000ff7886 */ /* 0x000fe20002020000 */
[----:B------:R-:W-:Y:S01]  /*49c0*/  @!P4 R2UR UR10, R8 ;  /* 0x00000000080ac2ca */ /* 0x000fe200000e0000 */
[----:B-1----:R-:W-:Y:S01]  /*49d0*/  @!P4 IMAD.MOV.U32 R0, RZ, RZ, 0x2000 ;  /* 0x00002000ff00c424 */ /* 0x002fe200078e00ff */
[----:B------:R-:W-:Y:S03]  /*49e0*/  UMOV UR18, 0x0 ;  /* 0x0000000000127882 */ /* 0x000fe60000000000 */
[----:B------:R-:W1:Y:S01]  /*49f0*/  @!P1 LDC R2, c[0x0][0xf0c] ;  /* 0x0003c300ff029b82 */ /* 0x000e620000000800 */
[----:B------:R-:W-:Y:S01]  /*4a00*/  UMOV UR19, 0x10000000 ;  /* 0x1000000000137882 */ /* 0x000fe20000000000 */
[----:B------:R-:W-:Y:S01]  /*4a10*/  UMOV UR11, UR35 ;  /* 0x00000023000b7c82 */ /* 0x000fe20008000000 */
[----:B------:R-:W-:Y:S01]  /*4a20*/  UMOV UR12, UR36 ;  /* 0x00000024000c7c82 */ /* 0x000fe20008000000 */
[----:B------:R-:W-:Y:S01]  /*4a30*/  UPRMT UR14, UR37, 0x654, UR9 ;  /* 0x00000654250e7896 */ /* 0x000fe20008000009 */
[----:B------:R-:W-:Y:S01]  /*4a40*/  @P3 SHF.R.U32.HI R25, RZ, 0x10, R17 ;  /* 0x00000010ff193819 */ /* 0x000fe20000011611 */
[----:B------:R-:W-:Y:S02]  /*4a50*/  VIADD R27, R27, 0x1 ;  /* 0x000000011b1b7836 */ /* 0x000fe40000000000 */
[----:B------:R-:W-:Y:S01]  /*4a60*/  IMAD.U32 R9, RZ, RZ, UR8 ;  /* 0x00000008ff097e24 */ /* 0x000fe2000f8e00ff */
[----:B------:R-:W-:Y:S01]  /*4a70*/  @!UP1 UIADD3 UR8, UPT, UPT, UR6, 0x4200, URZ ;  /* 0x0000420006089890 */ /* 0x000fe2000fffe0ff */
[----:B------:R-:W-:Y:S01]  /*4a80*/  IMAD.U32 R8, RZ, RZ, UR10 ;  /* 0x0000000aff087e24 */ /* 0x000fe2000f8e00ff */
[----:B------:R-:W-:Y:S02]  /*4a90*/  @!UP1 UIADD3 UR10, UPT, UPT, UR34, 0x40, URZ ;  /* 0x00000040220a9890 */ /* 0x000fe4000fffe0ff */
[----:B------:R-:W-:Y:S01]  /*4aa0*/  @!P4 R2UR UR21, R9 ;  /* 0x000000000915c2ca */ /* 0x000fe200000e0000 */
[----:B------:R-:W-:Y:S01]  /*4ab0*/  VOTEU.ALL UP1, P4 ;  /* 0x0000000000ff7886 */ /* 0x000fe20002020000 */
[----:B------:R-:W-:Y:S02]  /*4ac0*/  @!P4 R2UR UR20, R8 ;  /* 0x000000000814c2ca */ /* 0x000fe400000e0000 */
[----:B------:R-:W3:Y:S11]  /*4ad0*/  LDC.64 R8, c[0x0][0xf10] ;  /* 0x0003c400ff087b82 */ /* 0x000ef60000000a00 */
[----:B------:R1:W-:Y:S01]  /*4ae0*/  @!UP1 UTMALDG.3D [UR8], [UR20], desc[UR18] ;  /* 0x00001208140095b4 */ /* 0x0003e20008011000 */
[----:B------:R5:W-:Y:S01]  /*4af0*/  @!P4 SYNCS.ARRIVE.TRANS64.RED.A0TR RZ, [UR6+0x60], R0 ;  /* 0x00006000ffffc9a7 */ /* 0x000be20008300406 */
[C---:B---3--:R-:W-:Y:S01]  /*4b00*/  @!P1 IMAD.HI.U32 R8, R11.reuse, R8, RZ ;  /* 0x000000080b089227 */ /* 0x048fe200078e00ff */
[----:B--2---:R-:W-:Y:S02]  /*4b10*/  @!P1 ISETP.NE.AND P0, PT, R12, 0x1, PT ;  /* 0x000000010c00980c */ /* 0x004fe40003f05270 */
[----:B-1----:R-:W-:Y:S01]  /*4b20*/  @!P1 ISETP.NE.AND P2, PT, R2, 0x1, PT ;  /* 0x000000010200980c */ /* 0x002fe20003f45270 */
[----:B------:R-:W-:Y:S01]  /*4b30*/  SYNCS.ARRIVE.TRANS64.RED.A1T0 RZ, [UR14], RZ ;  /* 0x000000ffffff79a7 */ /* 0x000fe2000810040e */
[C---:B------:R-:W-:Y:S01]  /*4b40*/  @!P1 IMAD.HI.U32 R13, R10.reuse, R13, RZ ;  /* 0x0000000d0a0d9227 */ /* 0x040fe200078e00ff */
[----:B------:R-:W-:Y:S04]  /*4b50*/  @!P1 SHF.R.U32.HI R8, RZ, R9, R8 ;  /* 0x00000009ff089219 */ /* 0x000fe80000011608 */
[----:B------:R-:W-:Y:S01]  /*4b60*/  @!P1 SEL R8, R11, R8, !P2 ;  /* 0x000000080b089207 */ /* 0x000fe20005000000 */
[----:B------:R-:W1:Y:S01]  /*4b70*/  SYNCS.PHASECHK.TRANS64.TRYWAIT P5, [UR6+0x88], R24 ;  /* 0x00008818ff0075a7 */ /* 0x000e6200080a1106 */
[----:B-----5:R-:W2:Y:S02]  /*4b80*/  @!P1 LDC R0, c[0x0][0xf20] ;  /* 0x0003c800ff009b82 */ /* 0x020ea40000000800 */
[----:B--2---:R-:W-:Y:S04]  /*4b90*/  @!P1 SHF.R.U32.HI R0, RZ, R0, R13 ;  /* 0x00000000ff009219 */ /* 0x004fe8000001160d */
[----:B------:R-:W-:Y:S05]  /*4ba0*/  @!P1 SEL R9, R10, R0, !P0 ;  /* 0x000000000a099207 */ /* 0x000fea0004000000 */
[----:B------:R-:W-:Y:S02]  /*4bb0*/  @!P1 IMAD.IADD R0, R9, 0x1, -R8 ;  /* 0x0000000109009824 */ /* 0x000fe400078e0a08 */
[----:B------:R-:W-:Y:S02]  /*4bc0*/  @!P1 IMAD.IADD R8, R8, 0x1, -R9 ;  /* 0x0000000108089824 */ /* 0x000fe400078e0a09 */
[----:B------:R-:W-:Y:S02]  /*4bd0*/  @!P1 IMAD R11, R0, R2, R11 ;  /* 0x00000002000b9224 */ /* 0x000fe400078e020b */
[----:B------:R-:W-:Y:S01]  /*4be0*/  @!P1 IMAD R10, R8, R12, R10 ;  /* 0x0000000c080a9224 */ /* 0x000fe200078e020a */
[----:B-1----:R-:W-:Y:S06]  /*4bf0*/  @!P5 BRA `(.L_x_80) ;  /* 0x0000004c0074d947 */ /* 0x002fec0003800000 */
.L_x_168:
[----:B------:R-:W-:Y:S01]  /*4c00*/  @!P4 IADD3 R2, P0, PT, R30, 0x980, RZ ;  /* 0x000009801e02c810 */ /* 0x000fe20007f1e0ff */
[----:B------:R-:W-:Y:S01]  /*4c10*/  VOTEU.ALL UP1, P4 ;  /* 0x0000000000ff7886 */ /* 0x000fe20002020000 */
[----:B------:R-:W-:Y:S01]  /*4c20*/  UMOV UR14, 0x0 ;  /* 0x00000000000e7882 */ /* 0x000fe20000000000 */
[----:B------:R-:W-:Y:S01]  /*4c30*/  UMOV UR15, 0x10000000 ;  /* 0x10000000000f7882 */ /* 0x000fe20000000000 */
[----:B------:R-:W-:Y:S01]  /*4c40*/  @!P4 R2UR UR10, R2 ;  /* 0x00000000020ac2ca */ /* 0x000fe200000e0000 */
[----:B-1----:R-:W-:Y:S01]  /*4c50*/  @!P4 IMAD.X R0, RZ, RZ, R31, P0 ;  /* 0x000000ffff00c224 */ /* 0x002fe200000e061f */
[----:B------:R-:W-:Y:S01]  /*4c60*/  @!UP1 UIADD3 UR26, UPT, UPT, UR34, 0x60, URZ ;  /* 0x00000060221a9890 */ /* 0x000fe2000fffe0ff */
[----:B------:R-:W-:Y:S01]  /*4c70*/  IMAD.IADD R2, R10, 0x1, R86 ;  /* 0x000000010a027824 */ /* 0x000fe200078e0256 */
[----:B------:R-:W-:Y:S01]  /*4c80*/  @!UP1 UIADD3 UR24, UPT, UPT, UR6, 0x6200, URZ ;  /* 0x0000620006189890 */ /* 0x000fe2000fffe0ff */
[----:B------:R-:W-:Y:S01]  /*4c90*/  ISETP.NE.AND P0, PT, R27, 0x2, PT ;  /* 0x000000021b00780c */ /* 0x000fe20003f05270 */
[----:B------:R-:W-:Y:S01]  /*4ca0*/  @!UP1 UIADD3 UR25, UPT, UPT, UR6, 0x68, URZ ;  /* 0x0000006806199890 */ /* 0x000fe2000fffe0ff */
[----:B------:R-:W-:Y:S01]  /*4cb0*/  @!P4 R2UR UR8, R0 ;  /* 0x000000000008c2ca */ /* 0x000fe200000e0000 */
[----:B------:R-:W-:Y:S01]  /*4cc0*/  VOTEU.ALL UP1, P4 ;  /* 0x0000000000ff7886 */ /* 0x000fe20002020000 */
[----:B------:R-:W-:Y:S01]  /*4cd0*/  UMOV UR27, UR35 ;  /* 0x00000023001b7c82 */ /* 0x000fe20008000000 */
[----:B------:R-:W-:Y:S01]  /*4ce0*/  UMOV UR28, UR36 ;  /* 0x00000024001c7c82 */ /* 0x000fe20008000000 */
[----:B------:R-:W-:Y:S01]  /*4cf0*/  IMAD.IADD R0, R11, 0x1, R87 ;  /* 0x000000010b007824 */ /* 0x000fe200078e0257 */
[----:B------:R-:W-:Y:S01]  /*4d00*/  R2UR UR12, R2 ;  /* 0x00000000020c72ca */ /* 0x000fe200000e0000 */
[----:B------:R-:W-:Y:S01]  /*4d10*/  IMAD.U32 R8, RZ, RZ, UR10 ;  /* 0x0000000aff087e24 */ /* 0x000fe2000f8e00ff */
[----:B------:R-:W-:Y:S02]  /*4d20*/  @P3 R2UR UR36, R25 ;  /* 0x00000000192432ca */ /* 0x000fe400000e0000 */
[----:B------:R-:W-:Y:S02]  /*4d30*/  R2UR UR20, R0 ;  /* 0x00000000001472ca */ /* 0x000fe400000e0000 */
[----:B------:R-:W-:Y:S02]  /*4d40*/  @!P4 R2UR UR10, R8 ;  /* 0x00000000080ac2ca */ /* 0x000fe400000e0000 */
[----:B------:R-:W-:Y:S01]  /*4d50*/  IMAD.U32 R9, RZ, RZ, UR8 ;  /* 0x00000008ff097e24 */ /* 0x000fe2000f8e00ff */
[----:B------:R-:W-:Y:S02]  /*4d60*/  SEL R0, RZ, 0x1, P0 ;  /* 0x00000001ff007807 */ /* 0x000fe40000000000 */
[----:B------:R-:W-:Y:S02]  /*4d70*/  LOP3.LUT R28, R28, 0x1, RZ, 0x3c, !PT ;  /* 0x000000011c1c7812 */ /* 0x000fe400078e3cff */
[----:B------:R-:W-:Y:S02]  /*4d80*/  @!P4 R2UR UR11, R9 ;  /* 0x00000000090bc2ca */ /* 0x000fe400000e0000 */
[----:B------:R-:W-:Y:S02]  /*4d90*/  LOP3.LUT R26, R26, R0, RZ, 0x3c, !PT ;  /* 0x000000001a1a7212 */ /* 0x000fe400078e3cff */
[----:B------:R-:W-:Y:S09]  /*4da0*/  SEL R27, R27, RZ, P0 ;  /* 0x000000ff1b1b7207 */ /* 0x000ff20000000000 */
[----:B------:R3:W-:Y:S01]  /*4db0*/  @!UP1 UTMALDG.3D [UR24], [UR10], desc[UR14] ;  /* 0x00000e180a0095b4 */ /* 0x0007e20008011000 */
[----:B------:R3:W-:Y:S01]  /*4dc0*/  @!P4 SYNCS.ARRIVE.TRANS64.RED.A0TR RZ, [UR6+0x68], R23 ;  /* 0x00006817ffffc9a7 */ /* 0x0007e20008300406 */
[----:B------:R-:W-:Y:S01]  /*4dd0*/  UPLOP3.LUT UP1, UPT, UPT, UPT, UPT, 0x80, 0x8 ;  /* 0x000000000008789c */ /* 0x000fe20003f2f070 */
[----:B------:R-:W-:Y:S01]  /*4de0*/  SYNCS.ARRIVE.TRANS64.RED.A1T0 RZ, [UR7], RZ ;  /* 0x000000ffffff79a7 */ /* 0x000fe20008100407 */
[----:B------:R-:W-:Y:S09]  /*4df0*/  @P3 BRA `(.L_x_81) ;  /* 0xfffffff000a43947 */ /* 0x000ff2000383ffff */
[----:B------:R-:W-:-:S04]  /*4e00*/  SHF.L.U32 R2, R28, 0x1f, RZ ;  /* 0x0000001f1c027819 */ /* 0x000fc800000006ff */
[----:B------:R-:W1:Y:S02]  /*4e10*/  SYNCS.PHASECHK.TRANS64.TRYWAIT P0, [UR6+0x70], R2 ;  /* 0x00007002ff0075a7 */ /* 0x000e640008001106 */
[----:B-1----:R-:W-:Y:S05]  /*4e20*/  @!P0 BRA `(.L_x_82) ;  /* 0x0000004c00008947 */ /* 0x002fea0003800000 */
.L_x_170:
[----:B------:R-:W2:Y:S02]  /*4e30*/  SYNCS.PHASECHK.TRANS64.TRYWAIT P0, [UR6+0x78], R2 ;  /* 0x00007802ff0075a7 */ /* 0x000ea40008001106 */
[----:B--2---:R-:W-:Y:S05]  /*4e40*/  @!P0 BRA `(.L_x_83) ;  /* 0x0000004c00108947 */ /* 0x004fea0003800000 */
.L_x_172:
[----:B------:R-:W2:Y:S02]  /*4e50*/  SYNCS.PHASECHK.TRANS64.TRYWAIT P0, [UR6+0x80], R2 ;  /* 0x00008002ff0075a7 */ /* 0x000ea40008001106 */
[----:B--2---:R-:W-:Y:S05]  /*4e60*/  @!P0 BRA `(.L_x_84) ;  /* 0x0000004c00208947 */ /* 0x004fea0003800000 */
.L_x_174:
[----:B-1----:R-:W-:-:S07]  /*4e70*/  MOV R0, UR6 ;  /* 0x0000000600007c02 */ /* 0x002fce0008000f00 */
.L_x_85:
[----:B-1----:R-:W-:-:S04]  /*4e80*/  SHF.L.U32 R2, R28, 0x1f, RZ ;  /* 0x0000001f1c027819 */ /* 0x002fc800000006ff */
[----:B------:R1:W2:Y:S03]  /*4e90*/  SYNCS.PHASECHK.TRANS64.TRYWAIT P0, [R0+URZ+0x88], R2 ;  /* 0x00008802000075a7 */ /* 0x0002a600080011ff */
[----:B--2---:R-:W-:Y:S05]  /*4ea0*/  @!P0 NANOSLEEP.SYNCS 0x989680 ;  /* 0x009896800000895d */ /* 0x004fea0003900000 */
[----:B------:R-:W2:Y:S02]  /*4eb0*/  @!P0 SYNCS.PHASECHK.TRANS64 P0, [R0+URZ+0x88], R2 ;  /* 0x00008802000085a7 */ /* 0x000ea400080010ff */
[----:B--23--:R-:W-:Y:S05]  /*4ec0*/  @P0 EXIT ;  /* 0x000000000000094d */ /* 0x00cfea0003800000 */
[----:B------:R-:W-:Y:S05]  /*4ed0*/  BRA `(.L_x_85) ;  /* 0xfffffffc00e87947 */ /* 0x000fea000383ffff */
.L_x_70:
[----:B------:R-:W-:-:S06]  /*4ee0*/  UISETP.GE.AND UP1, UPT, UR10, 0x4, UPT ;  /* 0x000000040a00788c */ /* 0x000fcc000bf26270 */
[----:B------:R-:W-:-:S13]  /*4ef0*/  PLOP3.LUT P0, PT, PT, PT, UP1, 0x80, 0x8 ;  /* 0x000000000008781c */ /* 0x000fda0003f0f018 */
[----:B------:R-:W-:Y:S05]  /*4f00*/  @!P0 EXIT ;  /* 0x000000000000894d */ /* 0x000fea0003800000 */
[----:B------:R-:W-:Y:S01]  /*4f10*/  BAR.SYNC.DEFER_BLOCKING 0x6, 0xa0 ;  /* 0x0182800000007b1d */ /* 0x000fe20000010000 */
[C---:B------:R-:W-:Y:S01]  /*4f20*/  IMAD.SHL.U32 R2, R101.reuse, 0x20, RZ ;  /* 0x0000002065027824 */ /* 0x040fe200078e00ff */
[C---:B------:R-:W-:Y:S01]  /*4f30*/  SHF.L.U32 R46, R101.reuse, 0x10, RZ ;  /* 0x00000010652e7819 */ /* 0x040fe200000006ff */
[C---:B------:R-:W-:Y:S01]  /*4f40*/  IMAD.SHL.U32 R100, R101.reuse, 0x4, RZ ;  /* 0x0000000465647824 */ /* 0x040fe200078e00ff */
[C---:B------:R-:W-:Y:S01]  /*4f50*/  LOP3.LUT R102, R101.reuse, 0x60, RZ, 0xc0, !PT ;  /* 0x0000006065667812 */ /* 0x040fe200078ec0ff */
[----:B------:R-:W-:Y:S01]  /*4f60*/  HFMA2 R97, -RZ, RZ, 0, 5.9604644775390625e-08 ;  /* 0x00000001ff617431 */ /* 0x000fe200000001ff */
[----:B------:R-:W-:Y:S02]  /*4f70*/  UMOV UR48, 0x400 ;  /* 0x0000040000307882 */ /* 0x000fe40000000000 */
[----:B------:R-:W1:Y:S01]  /*4f80*/  LDC R91, c[0x0][0x370] ;  /* 0x0000dc00ff5b7b82 */ /* 0x000e620000000800 */
[----:B------:R-:W-:Y:S01]  /*4f90*/  ULEA UR48, UR37, UR48, 0x18 ;  /* 0x0000003025307291 */ /* 0x000fe2000f8ec0ff */
[----:B------:R-:W-:Y:S01]  /*4fa0*/  LOP3.LUT R3, R2, 0xc0, RZ, 0xc0, !PT ;  /* 0x000000c002037812 */ /* 0x000fe200078ec0ff */
[----:B------:R-:W-:Y:S01]  /*4fb0*/  HFMA2 R95, -RZ, RZ, 0, 0 ;  /* 0x00000000ff5f7431 */ /* 0x000fe200000001ff */
[----:B------:R-:W-:Y:S01]  /*4fc0*/  LOP3.LUT R99, R101, 0x2, RZ, 0xc0, !PT ;  /* 0x0000000265637812 */ /* 0x000fe200078ec0ff */
[----:B------:R-:W-:Y:S01]  /*4fd0*/  UIADD3 UR4, UPT, UPT, UR48, 0x200, URZ ;  /* 0x0000020030047890 */ /* 0x000fe2000fffe0ff */
[----:B------:R-:W-:Y:S01]  /*4fe0*/  LOP3.LUT R100, R3, 0x18, R100, 0xf8, !PT ;  /* 0x0000001803647812 */ /* 0x000fe200078ef864 */
[----:B------:R-:W-:Y:S01]  /*4ff0*/  IMAD.MOV.U32 R45, RZ, RZ, RZ ;  /* 0x000000ffff2d7224 */ /* 0x000fe200078e00ff */
[----:B------:R-:W2:Y:S01]  /*5000*/  LDC R42, c[0x0][0xf0c] ;  /* 0x0003c300ff2a7b82 */ /* 0x000ea20000000800 */
[----:B------:R-:W-:Y:S01]  /*5010*/  LOP3.LUT R46, R46, 0x600000, RZ, 0xc0, !PT ;  /* 0x006000002e2e7812 */ /* 0x000fe200078ec0ff */
[----:B------:R-:W-:Y:S01]  /*5020*/  IMAD.MOV.U32 R105, RZ, RZ, RZ ;  /* 0x000000ffff697224 */ /* 0x000fe200078e00ff */
[----:B------:R-:W-:Y:S01]  /*5030*/  LOP3.LUT R100, R100, 0xf20, R2, 0xf8, !PT ;  /* 0x00000f2064647812 */ /* 0x000fe200078ef802 */
[----:B------:R-:W-:Y:S01]  /*5040*/  IMAD.U32 R93, RZ, RZ, UR4 ;  /* 0x00000004ff5d7e24 */ /* 0x000fe2000f8e00ff */
[----:B------:R-:W-:Y:S01]  /*5050*/  LOP3.LUT R101, R101, 0x4, RZ, 0xc0, !PT ;  /* 0x0000000465657812 */ /* 0x000fe200078ec0ff */
[----:B------:R-:W4:Y:S01]  /*5060*/  LDCU.64 UR52, c[0x0][0x348] ;  /* 0x00006900ff3477ac */ /* 0x000f220008000a00 */
[----:B------:R-:W-:Y:S01]  /*5070*/  MOV R96, RZ ;  /* 0x000000ff00607202 */ /* 0x000fe20000000f00 */
[----:B------:R-:W1:Y:S01]  /*5080*/  LDC R89, c[0x0][0xf20] ;  /* 0x0003c800ff597b82 */ /* 0x000e620000000800 */
[----:B------:R-:W3:Y:S01]  /*5090*/  LDS R0, [UR48+0x130] ;  /* 0x00013030ff007984 */ /* 0x000ee20008000800 */
[----:B------:R-:W-:Y:S01]  /*50a0*/  IMAD R100, R100, 0x2, R93 ;  /* 0x0000000264647824 */ /* 0x000fe200078e025d */
[----:B------:R-:W1:Y:S03]  /*50b0*/  LDCU.64 UR38, c[0x0][0xc88] ;  /* 0x00019100ff2677ac */ /* 0x000e660008000a00 */
[--C-:B------:R-:W-:Y:S01]  /*50c0*/  IMAD R99, R99, -0x10, R100.reuse ;  /* 0xfffffff063637824 */ /* 0x100fe200078e0264 */
[----:B------:R-:W1:Y:S01]  /*50d0*/  LDCU.64 UR44, c[0x0][0xc90] ;  /* 0x00019200ff2c77ac */ /* 0x000e620008000a00 */
[----:B------:R-:W1:Y:S01]  /*50e0*/  LDC R41, c[0x0][0xf30] ;  /* 0x0003cc00ff297b82 */ /* 0x000e620000000800 */
[----:B------:R-:W-:Y:S01]  /*50f0*/  IMAD R98, R101, -0x10, R100 ;  /* 0xfffffff065627824 */ /* 0x000fe200078e0264 */
[----:B------:R-:W-:Y:S01]  /*5100*/  UMOV UR49, URZ ;  /* 0x000000ff00317c82 */ /* 0x000fe20008000000 */
[----:B------:R-:W-:-:S05]  /*5110*/  UMOV UR51, URZ ;  /* 0x000000ff00337c82 */ /* 0x000fca0008000000 */
[----:B------:R-:W1:Y:S08]  /*5120*/  LDC.64 R84, c[0x0][0xf10] ;  /* 0x0003c400ff547b82 */ /* 0x000e700000000a00 */
[----:B------:R-:W1:Y:S08]  /*5130*/  LDC.64 R38, c[0x0][0xf18] ;  /* 0x0003c600ff267b82 */ /* 0x000e700000000a00 */
[----:B------:R-:W1:Y:S08]  /*5140*/  LDC.64 R36, c[0x0][0xf28] ;  /* 0x0003ca00ff247b82 */ /* 0x000e700000000a00 */
[----:B------:R-:W1:Y:S01]  /*5150*/  LDC.64 R82, c[0x0][0xcb0] ;  /* 0x00032c00ff527b82 */ /* 0x000e620000000a00 */
[----:B---3--:R-:W-:-:S07]  /*5160*/  IMAD.IADD R46, R0, 0x1, R46 ;  /* 0x00000001002e7824 */ /* 0x008fce00078e022e */
[----:B------:R-:W3:Y:S08]  /*5170*/  LDC.64 R80, c[0x0][0xca8] ;  /* 0x00032a00ff507b82 */ /* 0x000ef00000000a00 */
[----:B--2-4-:R-:W1:Y:S02]  /*5180*/  LDC R90, c[0x0][0x374] ;  /* 0x0000dd00ff5a7b82 */ /* 0x014e640000000800 */
.L_x_129:
[----:B------:R-:W-:Y:S02]  /*5190*/  LEA R0, R105, UR48, 0x3 ;  /* 0x0000003069007c11 */ /* 0x000fe4000f8e18ff */
[----:B------:R-:W-:Y:S02]  /*51a0*/  SHF.L.U32 R2, R95, 0x1f, RZ ;  /* 0x0000001f5f027819 */ /* 0x000fe400000006ff */
[----:B-1----:R-:W-:Y:S02]  /*51b0*/  LEA R16, R105, UR48, 0x4 ;  /* 0x0000003069107c11 */ /* 0x002fe4000f8e20ff */
[----:B------:R-:W2:Y:S02]  /*51c0*/  SYNCS.PHASECHK.TRANS64.TRYWAIT P0, [R0+URZ+0xa0], R2 ;  /* 0x0000a002000075a7 */ /* 0x000ea400080011ff */
[----:B--23--:R-:W-:Y:S05]  /*51d0*/  @!P0 BRA `(.L_x_86) ;  /* 0x00000048005c8947 */ /* 0x00cfea0003800000 */
.L_x_175:
[----:B------:R-:W4:Y:S01]  /*51e0*/  LDC.64 R10, c[0x0][0xf10] ;  /* 0x0003c400ff0a7b82 */ /* 0x000f220000000a00 */
[----:B------:R-:W3:Y:S01]  /*51f0*/  LDS.128 R16, [R16+0x110] ;  /* 0x0001100010107984 */ /* 0x000ee20000000c00 */
[----:B-1----:R-:W-:Y:S01]  /*5200*/  ISETP.NE.AND P1, PT, R41, 0x1, PT ;  /* 0x000000012900780c */ /* 0x002fe20003f25270 */
[----:B--2---:R-:W-:Y:S01]  /*5210*/  VIADD R0, R0, 0xb0 ;  /* 0x000000b000007836 */ /* 0x004fe20000000000 */
[----:B------:R-:W-:Y:S04]  /*5220*/  ISETP.GE.AND P0, PT, R40, 0x1, PT ;  /* 0x000000012800780c */ /* 0x000fe80003f06270 */
[----:B------:R-:W1:Y:S01]  /*5230*/  LDC.64 R8, c[0x0][0xf18] ;  /* 0x0003c600ff087b82 */ /* 0x000e620000000a00 */
[----:B------:R-:W-:Y:S01]  /*5240*/  PRMT R0, RZ, 0x654, R0 ;  /* 0x00000654ff007816 */ /* 0x000fe20000000000 */
[----:B------:R-:W-:Y:S01]  /*5250*/  @!PT LDS RZ, [RZ] ;  /* 0x00000000fffff984 */ /* 0x000fe20000000800 */
[----:B------:R-:W-:Y:S01]  /*5260*/  @!PT LDS RZ, [RZ] ;  /* 0x00000000fffff984 */ /* 0x000fe20000000800 */
[----:B------:R-:W-:Y:S01]  /*5270*/  @!PT LDS RZ, [RZ] ;  /* 0x00000000fffff984 */ /* 0x000fe20000000800 */
[----:B------:R-:W-:Y:S01]  /*5280*/  @!PT LDS RZ, [RZ] ;  /* 0x00000000fffff984 */ /* 0x000fe20000000800 */
[----:B------:R2:W-:Y:S06]  /*5290*/  MEMBAR.ALL.CTA ;  /* 0x0000000000007992 */ /* 0x0005ec0000008000 */
[----:B--2---:R-:W2:Y:S01]  /*52a0*/  FENCE.VIEW.ASYNC.S ;  /* 0x00000000000073c6 */ /* 0x004ea20000000000 */
[----:B------:R-:W1:Y:S08]  /*52b0*/  @!P1 LDC R12, c[0x0][0xf20] ;  /* 0x0003c800ff0c9b82 */ /* 0x000e700000000800 */
[----:B------:R-:W1:Y:S01]  /*52c0*/  @!P1 LDC R7, c[0x0][0xf0c] ;  /* 0x0003c300ff079b82 */ /* 0x000e620000000800 */
[----:B--2---:R2:W-:Y:S01]  /*52d0*/  SYNCS.ARRIVE.TRANS64.RED.A1T0 RZ, [R0+URZ], RZ ;  /* 0x000000ff00ff79a7 */ /* 0x0045e200081004ff */
[----:B---3--:R-:W-:Y:S04]  /*52e0*/  LOP3.LUT P4, RZ, R18, 0x1, RZ, 0xc0, !PT ;  /* 0x0000000112ff7812 */ /* 0x008fe8000788c0ff */
[----:B------:R-:W-:Y:S09]  /*52f0*/  P2R R103, PR, RZ, 0x10 ;  /* 0x00000010ff677803 */ /* 0x000ff20000000000 */
[----:B------:R-:W-:Y:S02]  /*5300*/  @P4 MOV R44, R16 ;  /* 0x00000010002c4202 */ /* 0x000fe40000000f00 */
[----:B------:R-:W-:Y:S01]  /*5310*/  @P4 LOP3.LUT R43, R17, 0xffff, RZ, 0xc0, !PT ;  /* 0x0000ffff112b4812 */ /* 0x000fe200078ec0ff */
[----:B--2-4-:R-:W-:Y:S06]  /*5320*/  @!P0 BRA `(.L_x_87) ;  /* 0x0000000000a48947 */ /* 0x014fec0003800000 */
[----:B------:R-:W-:Y:S01]  /*5330*/  IMAD.HI.U32 R0, R90, R39, RZ ;  /* 0x000000275a007227 */ /* 0x000fe200078e00ff */
[----:B------:R-:W-:Y:S02]  /*5340*/  ISETP.NE.AND P0, PT, R38, 0x1, PT ;  /* 0x000000012600780c */ /* 0x000fe40003f05270 */
[----:B------:R-:W-:Y:S01]  /*5350*/  ISETP.NE.AND P2, PT, R40, 0x1, PT ;  /* 0x000000012800780c */ /* 0x000fe20003f45270 */
[----:B------:R-:W-:Y:S01]  /*5360*/  IMAD.HI.U32 R4, R91, R84, RZ ;  /* 0x000000545b047227 */ /* 0x000fe200078e00ff */
[----:B------:R-:W-:Y:S02]  /*5370*/  SHF.R.U32.HI R0, RZ, R89, R0 ;  /* 0x00000059ff007219 */ /* 0x000fe40000011600 */
[----:B------:R-:W-:Y:S01]  /*5380*/  ISETP.NE.AND P3, PT, R42, 0x1, PT ;  /* 0x000000012a00780c */ /* 0x000fe20003f65270 */
[----:B------:R-:W-:Y:S01]  /*5390*/  IMAD.HI.U32 R6, R43, R39, RZ ;  /* 0x000000272b067227 */ /* 0x000fe200078e00ff */
[-C--:B------:R-:W-:Y:S02]  /*53a0*/  SHF.R.U32.HI R4, RZ, R85.reuse, R4 ;  /* 0x00000055ff047219 */ /* 0x080fe40000011604 */
[----:B------:R-:W-:Y:S01]  /*53b0*/  SEL R0, R90, R0, !P0 ;  /* 0x000000005a007207 */ /* 0x000fe20004000000 */
[----:B------:R-:W-:Y:S01]  /*53c0*/  IMAD.HI.U32 R5, R44, R84, RZ ;  /* 0x000000542c057227 */ /* 0x000fe200078e00ff */
[----:B------:R-:W-:Y:S03]  /*53d0*/  SEL R4, R91, R4, !P3 ;  /* 0x000000045b047207 */ /* 0x000fe60005800000 */
[-C--:B------:R-:W-:Y:S01]  /*53e0*/  IMAD.HI.U32 R3, R0, R36.reuse, RZ ;  /* 0x0000002400037227 */ /* 0x080fe200078e00ff */
[----:B------:R-:W-:Y:S03]  /*53f0*/  SHF.R.U32.HI R5, RZ, R85, R5 ;  /* 0x00000055ff057219 */ /* 0x000fe60000011605 */
[----:B------:R-:W-:Y:S01]  /*5400*/  IMAD.HI.U32 R2, R4, R36, RZ ;  /* 0x0000002404027227 */ /* 0x000fe200078e00ff */
[----:B------:R-:W-:Y:S02]  /*5410*/  @P2 SHF.R.U32.HI R0, RZ, R37, R3 ;  /* 0x00000025ff002219 */ /* 0x000fe40000011603 */
[----:B------:R-:W-:Y:S02]  /*5420*/  SHF.R.U32.HI R3, RZ, R89, R6 ;  /* 0x00000059ff037219 */ /* 0x000fe40000011606 */
[----:B------:R-:W-:Y:S01]  /*5430*/  @P2 SHF.R.U32.HI R4, RZ, R37, R2 ;  /* 0x00000025ff042219 */ /* 0x000fe20000011602 */
[----:B------:R-:W-:Y:S01]  /*5440*/  IMAD R0, R40, R0, RZ ;  /* 0x0000000028007224 */ /* 0x000fe200078e02ff */
[----:B------:R-:W-:Y:S02]  /*5450*/  SEL R3, R43, R3, !P0 ;  /* 0x000000032b037207 */ /* 0x000fe40004000000 */
[----:B------:R-:W-:Y:S01]  /*5460*/  SEL R2, R44, R5, !P3 ;  /* 0x000000052c027207 */ /* 0x000fe20005800000 */
[----:B------:R-:W-:Y:S01]  /*5470*/  IMAD R5, R40, R4, RZ ;  /* 0x0000000428057224 */ /* 0x000fe200078e02ff */
[C---:B------:R-:W-:Y:S01]  /*5480*/  ISETP.GE.AND P0, PT, R3.reuse, R0, PT ;  /* 0x000000000300720c */ /* 0x040fe20003f06270 */
[C---:B------:R-:W-:Y:S03]  /*5490*/  IMAD.HI.U32 R0, R3.reuse, R36, RZ ;  /* 0x0000002403007227 */ /* 0x040fe600078e00ff */
[C---:B------:R-:W-:Y:S02]  /*54a0*/  ISETP.GE.OR P0, PT, R2.reuse, R5, P0 ;  /* 0x000000050200720c */ /* 0x040fe40000706670 */
[----:B------:R-:W-:Y:S04]  /*54b0*/  SHF.R.U32.HI R0, RZ, R37, R0 ;  /* 0x00000025ff007219 */ /* 0x000fe80000011600 */
[C---:B------:R-:W-:Y:S05]  /*54c0*/  SEL R6, R3.reuse, R0, !P2 ;  /* 0x0000000003067207 */ /* 0x040fea0005000000 */
        /* <DEDUP_REMOVED lines=14> */
[----:B------:R-:W-:Y:S07]  /*55b0*/  IMAD R43, R3, R38, R43 ;  /* 0x00000026032b7224 */ /* 0x000fee00078e022b */
.L_x_87:
[----:B-1----:R-:W-:Y:S01]  /*55c0*/  @!P1 IMAD.HI.U32 R2, R43, R9, RZ ;  /* 0x000000092b029227 */ /* 0x002fe200078e00ff */
[----:B------:R-:W-:Y:S01]  /*55d0*/  @!P1 ISETP.NE.AND P0, PT, R8, 0x1, PT ;  /* 0x000000010800980c */ /* 0x000fe20003f05270 */
[----:B------:R-:W-:Y:S01]  /*55e0*/  USHF.L.U32 UR42, UR20, 0x7, URZ ;  /* 0x00000007142a7899 */ /* 0x000fe200080006ff */
[----:B------:R-:W-:Y:S01]  /*55f0*/  @!P1 ISETP.NE.AND P2, PT, R7, 0x1, PT ;  /* 0x000000010700980c */ /* 0x000fe20003f45270 */
[C---:B------:R-:W-:Y:S01]  /*5600*/  @!P1 IMAD.HI.U32 R0, R44.reuse, R10, RZ ;  /* 0x0000000a2c009227 */ /* 0x040fe200078e00ff */
[----:B------:R-:W-:Y:S01]  /*5610*/  @!P1 SHF.R.U32.HI R2, RZ, R12, R2 ;  /* 0x0000000cff029219 */ /* 0x000fe20000011602 */
[----:B------:R-:W-:Y:S01]  /*5620*/  USHF.L.U32 UR41, UR12, 0x7, URZ ;  /* 0x000000070c297899 */ /* 0x000fe200080006ff */
[----:B------:R-:W-:Y:S01]  /*5630*/  @P4 SHF.R.U32.HI R94, RZ, 0x10, R17 ;  /* 0x00000010ff5e4819 */ /* 0x000fe20000011611 */
[----:B------:R-:W-:Y:S01]  /*5640*/  VIADD R105, R105, 0x1 ;  /* 0x0000000169697836 */ /* 0x000fe20000000000 */
[----:B------:R-:W-:Y:S01]  /*5650*/  @!P1 SEL R2, R43, R2, !P0 ;  /* 0x000000022b029207 */ /* 0x000fe20004000000 */
[----:B------:R-:W-:Y:S01]  /*5660*/  BSSY.RECONVERGENT B6, `(.L_x_88) ;  /* 0x0000028000067945 */ /* 0x000fe20003800200 */
[----:B------:R-:W-:Y:S02]  /*5670*/  @!P1 SHF.R.U32.HI R0, RZ, R11, R0 ;  /* 0x0000000bff009219 */ /* 0x000fe40000011600 */
[----:B------:R-:W-:Y:S02]  /*5680*/  LOP3.LUT P0, RZ, R93, 0x1b0, RZ, 0xc0, !PT ;  /* 0x000001b05dff7812 */ /* 0x000fe4000780c0ff */
[----:B------:R-:W-:Y:S05]  /*5690*/  @!P1 SEL R3, R44, R0, !P2 ;  /* 0x000000002c039207 */ /* 0x000fea0005000000 */
[----:B------:R-:W-:Y:S02]  /*56a0*/  @!P1 IMAD.IADD R0, R2, 0x1, -R3 ;  /* 0x0000000102009824 */ /* 0x000fe400078e0a03 */
[----:B------:R-:W-:Y:S02]  /*56b0*/  @!P1 IMAD.IADD R2, R3, 0x1, -R2 ;  /* 0x0000000103029824 */ /* 0x000fe400078e0a02 */
[----:B------:R-:W-:Y:S02]  /*56c0*/  @!P1 IMAD R44, R0, R7, R44 ;  /* 0x00000007002c9224 */ /* 0x000fe400078e022c */
[----:B------:R-:W-:Y:S01]  /*56d0*/  @!P1 IMAD R43, R2, R8, R43 ;  /* 0x00000008022b9224 */ /* 0x000fe200078e022b */
[----:B------:R-:W-:Y:S06]  /*56e0*/  @!P0 BRA `(.L_x_89) ;  /* 0x00000000007c8947 */ /* 0x000fec0003800000 */
[----:B------:R-:W1:Y:S01]  /*56f0*/  LDCU.64 UR8, c[0x4][0x80] ;  /* 0x01001000ff0877ac */ /* 0x000e620008000a00 */
[----:B------:R-:W-:Y:S01]  /*5700*/  MOV R2, 0x0 ;  /* 0x0000000000027802 */ /* 0x000fe20000000f00 */
[----:B------:R-:W-:Y:S02]  /*5710*/  HFMA2 R12, -RZ, RZ, 0, 5.9604644775390625e-08 ;  /* 0x00000001ff0c7431 */ /* 0x000fe400000001ff */
[----:B------:R-:W-:Y:S01]  /*5720*/  IMAD.MOV.U32 R8, RZ, RZ, 0x70 ;  /* 0x00000070ff087424 */ /* 0x000fe200078e00ff */
[----:B------:R2:W3:Y:S01]  /*5730*/  LDC.64 R14, c[0x4][R2] ;  /* 0x01000000020e7b82 */ /* 0x0004e20000000a00 */
[----:B------:R-:W4:Y:S01]  /*5740*/  LDCU.64 UR6, c[0x4][0x88] ;  /* 0x01001100ff0677ac */ /* 0x000f220008000a00 */
[----:B------:R-:W-:Y:S01]  /*5750*/  IMAD.MOV.U32 R13, RZ, RZ, RZ ;  /* 0x000000ffff0d7224 */ /* 0x000fe200078e00ff */
[----:B------:R-:W2:Y:S01]  /*5760*/  LDCU.64 UR4, c[0x4][0x8] ;  /* 0x01000100ff0477ac */ /* 0x000ea20008000a00 */
[----:B-1----:R-:W-:Y:S01]  /*5770*/  MOV R5, UR9 ;  /* 0x0000000900057c02 */ /* 0x002fe20008000f00 */
[----:B------:R-:W-:Y:S01]  /*5780*/  IMAD.U32 R4, RZ, RZ, UR8 ;  /* 0x00000008ff047e24 */ /* 0x000fe2000f8e00ff */
[----:B----4-:R-:W-:Y:S01]  /*5790*/  MOV R7, UR7 ;  /* 0x0000000700077c02 */ /* 0x010fe20008000f00 */
[----:B------:R-:W-:Y:S01]  /*57a0*/  IMAD.U32 R6, RZ, RZ, UR6 ;  /* 0x00000006ff067e24 */ /* 0x000fe2000f8e00ff */
[----:B--2---:R-:W-:Y:S01]  /*57b0*/  MOV R11, UR5 ;  /* 0x00000005000b7c02 */ /* 0x004fe20008000f00 */
[----:B------:R-:W-:Y:S02]  /*57c0*/  IMAD.U32 R10, RZ, RZ, UR4 ;  /* 0x00000004ff0a7e24 */ /* 0x000fe4000f8e00ff */
[----:B------:R-:W-:Y:S07]  /*57d0*/  LEPC R20, `(.L_x_90) ;  /* 0x000000001014794e */ /* 0x000fee0000000000 */
[----:B---3-5:R-:W-:Y:S05]  /*57e0*/  CALL.ABS.NOINC R14 ;  /* 0x000000000e007343 */ /* 0x028fea0003c00000 */
.L_x_90:
[----:B------:R-:W1:Y:S01]  /*57f0*/  LDCU.64 UR8, c[0x4][0x80] ;  /* 0x01001000ff0877ac */ /* 0x000e620008000a00 */
[----:B------:R-:W2:Y:S01]  /*5800*/  LDC.64 R2, c[0x4][R2] ;  /* 0x0100000002027b82 */ /* 0x000ea20000000a00 */
[----:B------:R-:W-:Y:S02]  /*5810*/  HFMA2 R12, -RZ, RZ, 0, 5.9604644775390625e-08 ;  /* 0x00000001ff0c7431 */ /* 0x000fe400000001ff */
[----:B------:R-:W-:Y:S02]  /*5820*/  IMAD.MOV.U32 R8, RZ, RZ, 0x70 ;  /* 0x00000070ff087424 */ /* 0x000fe400078e00ff */
[----:B------:R-:W-:Y:S01]  /*5830*/  IMAD.MOV.U32 R13, RZ, RZ, RZ ;  /* 0x000000ffff0d7224 */ /* 0x000fe200078e00ff */
[----:B------:R-:W3:Y:S01]  /*5840*/  LDCU.64 UR6, c[0x4][0x88] ;  /* 0x01001100ff0677ac */ /* 0x000ee20008000a00 */
[----:B------:R-:W4:Y:S01]  /*5850*/  LDCU.64 UR4, c[0x4][0x8] ;  /* 0x01000100ff0477ac */ /* 0x000f220008000a00 */
[----:B-1----:R-:W-:Y:S02]  /*5860*/  MOV R4, UR8 ;  /* 0x0000000800047c02 */ /* 0x002fe40008000f00 */
[----:B------:R-:W-:Y:S02]  /*5870*/  MOV R5, UR9 ;  /* 0x0000000900057c02 */ /* 0x000fe40008000f00 */
[----:B---3--:R-:W-:Y:S01]  /*5880*/  MOV R7, UR7 ;  /* 0x0000000700077c02 */ /* 0x008fe20008000f00 */
[----:B------:R-:W-:Y:S01]  /*5890*/  IMAD.U32 R6, RZ, RZ, UR6 ;  /* 0x00000006ff067e24 */ /* 0x000fe2000f8e00ff */
[----:B----4-:R-:W-:Y:S01]  /*58a0*/  MOV R11, UR5 ;  /* 0x00000005000b7c02 */ /* 0x010fe20008000f00 */
[----:B------:R-:W-:Y:S02]  /*58b0*/  IMAD.U32 R10, RZ, RZ, UR4 ;  /* 0x00000004ff0a7e24 */ /* 0x000fe4000f8e00ff */
[----:B------:R-:W-:Y:S07]  /*58c0*/  LEPC R20, `(.L_x_89) ;  /* 0x000000001014794e */ /* 0x000fee0000000000 */
[----:B--2---:R-:W-:Y:S05]  /*58d0*/  CALL.ABS.NOINC R2 ;  /* 0x0000000002007343 */ /* 0x004fea0003c00000 */
.L_x_89:
[----:B------:R-:W-:Y:S05]  /*58e0*/  BSYNC.RECONVERGENT B6 ;  /* 0x0000000000067941 */ /* 0x000fea0003800200 */
.L_x_88:
[----:B------:R-:W-:Y:S01]  /*58f0*/  ISETP.NE.U32.AND P4, PT, R82, RZ, PT ;  /* 0x000000ff5200720c */ /* 0x000fe20003f85070 */
[----:B------:R-:W-:Y:S01]  /*5900*/  UISETP.NE.AND UP2, UPT, UR50, URZ, UPT ;  /* 0x000000ff3200728c */ /* 0x000fe2000bf45270 */
[----:B------:R-:W-:Y:S01]  /*5910*/  ISETP.NE.U32.AND P2, PT, RZ, UR38, PT ;  /* 0x00000026ff007c0c */ /* 0x000fe2000bf45070 */
[----:B------:R-:W-:Y:S01]  /*5920*/  UISETP.NE.U32.AND UP1, UPT, UR44, URZ, UPT ;  /* 0x000000ff2c00728c */ /* 0x000fe2000bf25070 */
[----:B------:R-:W-:Y:S01]  /*5930*/  ISETP.NE.AND.EX P4, PT, R83, RZ, PT, P4 ;  /* 0x000000ff5300720c */ /* 0x000fe20003f85340 */
[----:B------:R-:W-:Y:S01]  /*5940*/  UPLOP3.LUT UP0, UPT, UPT, UPT, UPT, 0x40, 0x4 ;  /* 0x000000000004789c */ /* 0x000fe20003f0e870 */
[----:B------:R-:W-:Y:S01]  /*5950*/  ISETP.NE.AND.EX P2, PT, RZ, UR39, PT, P2 ;  /* 0x00000027ff007c0c */ /* 0x000fe2000bf45320 */
[----:B------:R-:W-:Y:S01]  /*5960*/  UISETP.NE.AND.EX UP1, UPT, UR45, URZ, UPT, UP1 ;  /* 0x000000ff2d00728c */ /* 0x000fe2000bf25310 */
[----:B------:R-:W-:Y:S04]  /*5970*/  PLOP3.LUT P1, PT, PT, PT, UP2, 0x80, 0x8 ;  /* 0x000000000008781c */ /* 0x000fe80003f2f028 */
[----:B------:R-:W-:Y:S06]  /*5980*/  @UP2 UPLOP3.LUT UP0, UPT, UPT, UPT, UP1, 0x80, 0x8 ;  /* 0x000000000008289c */ /* 0x000fec0003f0f010 */
[----:B------:R-:W-:Y:S01]  /*5990*/  PLOP3.LUT P0, PT, PT, PT, UP0, 0x80, 0x8 ;  /* 0x000000000008781c */ /* 0x000fe20003f0f008 */
[----:B------:R-:W-:Y:S01]  /*59a0*/  @!UPT UIADD3 URZ, UPT, UPT, URZ, URZ, URZ ;  /* 0x000000fffffff290 */ /* 0x000fe2000fffe0ff */
[----:B------:R-:W-:Y:S11]  /*59b0*/  BRA.U !UP1, `(.L_x_91) ;  /* 0x0000000109387547 */ /* 0x000ff6000b800000 */
[----:B------:R-:W-:Y:S01]  /*59c0*/  UISETP.NE.U32.AND UP0, UPT, UR38, URZ, UPT ;  /* 0x000000ff2600728c */ /* 0x000fe2000bf05070 */
[----:B------:R-:W-:Y:S02]  /*59d0*/  HFMA2 R0, -RZ, RZ, 0, 5.9604644775390625e-08 ;  /* 0x00000001ff007431 */ /* 0x000fe400000001ff */
[----:B------:R-:W-:Y:S01]  /*59e0*/  IMAD.MOV.U32 R88, RZ, RZ, 0x1 ;  /* 0x00000001ff587424 */ /* 0x000fe200078e00ff */
[----:B------:R-:W-:Y:S06]  /*59f0*/  UISETP.NE.AND.EX UP0, UPT, UR39, URZ, UPT, UP0 ;  /* 0x000000ff2700728c */ /* 0x000fec000bf05300 */
        /* <DEDUP_REMOVED lines=9> */
[----:B-12---:R-:W-:Y:S02]  /*5a90*/  @!P3 IMAD.U32 R49, RZ, RZ, UR4 ;  /* 0x00000004ff31be24 */ /* 0x006fe4000f8e00ff */
.L_x_91:
[----:B------:R-:W-:Y:S05]  /*5aa0*/  @!P4 BRA `(.L_x_92) ;  /* 0x000000000020c947 */ /* 0x000fea0003800000 */
[----:B------:R-:W-:Y:S04]  /*5ab0*/  ISETP.NE.U32.AND P3, PT, R80, RZ, PT ;  /* 0x000000ff5000720c */ /* 0x000fe80003f65070 */
[----:B------:R-:W-:Y:S11]  /*5ac0*/  ISETP.NE.AND.EX P3, PT, R81, RZ, PT, P3 ;  /* 0x000000ff5100720c */ /* 0x000ff60003f65330 */
[----:B------:R-:W-:Y:S02]  /*5ad0*/  @!UPT UIADD3 URZ, UPT, UPT, URZ, URZ, URZ ;  /* 0x000000fffffff290 */ /* 0x000fe4000fffe0ff */
[----:B------:R-:W1:Y:S01]  /*5ae0*/  @P3 LDC.64 R2, c[0x0][0xca8] ;  /* 0x00032a00ff023b82 */ /* 0x000e620000000a00 */
[----:B------:R-:W-:Y:S04]  /*5af0*/  @P3 IMAD R0, R82, UR36, RZ ;  /* 0x0000002452003c24 */ /* 0x000fe8000f8e02ff */
[----:B-1----:R-:W-:Y:S05]  /*5b00*/  @P3 IMAD.WIDE R2, R0, 0x4, R2 ;  /* 0x0000000400023825 */ /* 0x002fea00078e0202 */
[----:B-----5:R1:W5:Y:S02]  /*5b10*/  @P3 LDG.E R47, desc[UR46][R2.64] ;  /* 0x0000002e022f3981 */ /* 0x020364000c1e1900 */
[----:B-1----:R-:W2:Y:S02]  /*5b20*/  @!P3 LDC R47, c[0x0][0xca0] ;  /* 0x00032800ff2fbb82 */ /* 0x002ea40000000800 */
.L_x_92:
[----:B-----5:R-:W-:Y:S01]  /*5b30*/  FSETP.NEU.AND P3, PT, R49, RZ, PT ;  /* 0x000000ff3100720b */ /* 0x020fe20003f6d000 */
[----:B------:R-:W-:Y:S01]  /*5b40*/  BSSY B1, `(.L_x_93) ;  /* 0x0000039000017945 */ /* 0x000fe20003800000 */
[----:B------:R-:W-:Y:S01]  /*5b50*/  SEL R3, RZ, 0xffffffff, P2 ;  /* 0xffffffffff037807 */ /* 0x000fe20001000000 */
[----:B------:R-:W-:Y:S01]  /*5b60*/  IMAD.MOV.U32 R66, RZ, RZ, 0x1 ;  /* 0x00000001ff427424 */ /* 0x000fe200078e00ff */
[----:B------:R-:W-:Y:S01]  /*5b70*/  @P1 LOP3.LUT P2, RZ, R88, 0xff, RZ, 0xc0, !PT ;  /* 0x000000ff58ff1812 */ /* 0x000fe2000784c0ff */
[----:B------:R-:W-:Y:S01]  /*5b80*/  IMAD R48, R45, 0x80, R46 ;  /* 0x000000802d307824 */ /* 0x000fe200078e022e */
[----:B------:R-:W-:Y:S01]  /*5b90*/  @P1 SEL R0, RZ, 0xffffffff, P3 ;  /* 0xffffffffff001807 */ /* 0x000fe20001800000 */
[----:B------:R-:W-:Y:S01]  /*5ba0*/  IMAD R106, R101, -0x10, R99 ;  /* 0xfffffff0656a7824 */ /* 0x000fe200078e0263 */
[----:B------:R-:W-:Y:S01]  /*5bb0*/  LOP3.LUT R97, R97, 0x1, RZ, 0x3c, !PT ;  /* 0x0000000161617812 */ /* 0x000fe200078e3cff */
[----:B------:R-:W-:Y:S01]  /*5bc0*/  IMAD.MOV.U32 R65, RZ, RZ, RZ ;  /* 0x000000ffff417224 */ /* 0x000fe200078e00ff */
[----:B------:R-:W-:Y:S02]  /*5bd0*/  @P0 SEL R0, R3, R0, !P2 ;  /* 0x0000000003000207 */ /* 0x000fe40005000000 */
[----:B------:R-:W-:Y:S02]  /*5be0*/  CS2R R78, SRZ ;  /* 0x00000000004e7805 */ /* 0x000fe4000001ff00 */
[----:B------:R-:W-:Y:S02]  /*5bf0*/  LEA R64, R45, UR48, 0x3 ;  /* 0x000000302d407c11 */ /* 0x000fe4000f8e18ff */
[----:B------:R-:W-:Y:S02]  /*5c00*/  CS2R R76, SRZ ;  /* 0x00000000004c7805 */ /* 0x000fe4000001ff00 */
[----:B------:R-:W-:Y:S02]  /*5c10*/  @P1 LOP3.LUT R0, R0, 0x1, RZ, 0xc0, !PT ;  /* 0x0000000100001812 */ /* 0x000fe400078ec0ff */
[----:B------:R-:W-:Y:S02]  /*5c20*/  CS2R R70, SRZ ;  /* 0x0000000000467805 */ /* 0x000fe4000001ff00 */
[----:B------:R-:W-:Y:S02]  /*5c30*/  PLOP3.LUT P2, PT, PT, PT, UP1, 0x80, 0x8 ;  /* 0x000000000008781c */ /* 0x000fe40003f4f018 */
[----:B------:R-:W-:Y:S02]  /*5c40*/  CS2R R68, SRZ ;  /* 0x0000000000447805 */ /* 0x000fe4000001ff00 */
[----:B------:R-:W-:Y:S02]  /*5c50*/  ISETP.NE.U32.OR P5, PT, R0, 0x1, !P1 ;  /* 0x000000010000780c */ /* 0x000fe40004fa5470 */
[----:B------:R-:W-:Y:S02]  /*5c60*/  CS2R R62, SRZ ;  /* 0x00000000003e7805 */ /* 0x000fe4000001ff00 */
[----:B------:R-:W-:Y:S02]  /*5c70*/  LOP3.LUT P4, R104, R88, 0xff, RZ, 0xc0, !PT ;  /* 0x000000ff58687812 */ /* 0x000fe4000788c0ff */
[----:B------:R-:W-:Y:S02]  /*5c80*/  CS2R R60, SRZ ;  /* 0x00000000003c7805 */ /* 0x000fe4000001ff00 */
[----:B------:R-:W-:Y:S02]  /*5c90*/  SEL R2, RZ, 0xffffffff, P3 ;  /* 0xffffffffff027807 */ /* 0x000fe40001800000 */
[----:B------:R-:W-:Y:S02]  /*5ca0*/  CS2R R58, SRZ ;  /* 0x00000000003a7805 */ /* 0x000fe4000001ff00 */
[----:B------:R-:W-:Y:S02]  /*5cb0*/  P2R R107, PR, RZ, 0x20 ;  /* 0x00000020ff6b7803 */ /* 0x000fe40000000000 */
[----:B------:R-:W-:Y:S02]  /*5cc0*/  CS2R R56, SRZ ;  /* 0x0000000000387805 */ /* 0x000fe4000001ff00 */
[----:B------:R-:W-:Y:S02]  /*5cd0*/  @P2 SEL R2, R3, R2, !P4 ;  /* 0x0000000203022207 */ /* 0x000fe40006000000 */
[----:B------:R-:W-:Y:S02]  /*5ce0*/  @P5 SHF.L.U32 R0, R97, 0x1f, RZ ;  /* 0x0000001f61005819 */ /* 0x000fe400000006ff */
[----:B------:R-:W-:Y:S02]  /*5cf0*/  LOP3.LUT R2, R2, 0x1, RZ, 0xc0, !PT ;  /* 0x0000000102027812 */ /* 0x000fe400078ec0ff */
[----:B------:R1:W3:Y:S02]  /*5d00*/  @P5 SYNCS.PHASECHK.TRANS64.TRYWAIT P1, [UR48+0x50], R0 ;  /* 0x00005000ff0055a7 */ /* 0x0002e40008021130 */
[----:B------:R-:W-:Y:S04]  /*5d10*/  ISETP.NE.U32.AND P2, PT, R2, 0x1, PT ;  /* 0x000000010200780c */ /* 0x000fe80003f45070 */
[----:B------:R-:W-:Y:S02]  /*5d20*/  P2R R67, PR, RZ, 0x4 ;  /* 0x00000004ff437803 */ /* 0x000fe40000000000 */
[----:B-1----:R-:W-:Y:S04]  /*5d30*/  SHF.L.U32 R0, R96, 0x1f, RZ ;  /* 0x0000001f60007819 */ /* 0x002fe800000006ff */
[----:B------:R1:W4:Y:S01]  /*5d40*/  SYNCS.PHASECHK.TRANS64.TRYWAIT P0, [R64+URZ+0xc0], R0 ;  /* 0x0000c000400075a7 */ /* 0x00032200080011ff */
[----:B---3--:R-:W-:Y:S01]  /*5d50*/  @P5 SEL R66, RZ, 0x1, !P1 ;  /* 0x00000001ff425807 */ /* 0x008fe20004800000 */
[----:B-1----:R-:W-:Y:S06]  /*5d60*/  @!P5 BRA `(.L_x_94) ;  /* 0x000000000058d947 */ /* 0x002fec0003800000 */
[----:B------:R-:W-:Y:S01]  /*5d70*/  IMAD.MOV.U32 R79, RZ, RZ, RZ ;  /* 0x000000ffff4f7224 */ /* 0x000fe200078e00ff */
[----:B------:R-:W-:Y:S01]  /*5d80*/  ISETP.NE.AND P1, PT, R66, RZ, PT ;  /* 0x000000ff4200720c */ /* 0x000fe20003f25270 */
[----:B------:R-:W-:Y:S01]  /*5d90*/  BSSY B0, `(.L_x_95) ;  /* 0x000000c000007945 */ /* 0x000fe20003800000 */
[----:B------:R-:W-:Y:S02]  /*5da0*/  CS2R R58, SRZ ;  /* 0x00000000003a7805 */ /* 0x000fe4000001ff00 */
[----:B------:R-:W-:Y:S02]  /*5db0*/  CS2R R56, SRZ ;  /* 0x0000000000387805 */ /* 0x000fe4000001ff00 */
[----:B------:R-:W-:Y:S02]  /*5dc0*/  CS2R R62, SRZ ;  /* 0x00000000003e7805 */ /* 0x000fe4000001ff00 */
[----:B------:R-:W-:Y:S02]  /*5dd0*/  CS2R R60, SRZ ;  /* 0x00000000003c7805 */ /* 0x000fe4000001ff00 */
[----:B------:R-:W-:Y:S02]  /*5de0*/  CS2R R70, SRZ ;  /* 0x0000000000467805 */ /* 0x000fe4000001ff00 */
[----:B------:R-:W-:Y:S02]  /*5df0*/  CS2R R68, SRZ ;  /* 0x0000000000447805 */ /* 0x000fe4000001ff00 */
[----:B------:R-:W-:Y:S01]  /*5e00*/  CS2R R76, SRZ ;  /* 0x00000000004c7805 */ /* 0x000fe2000001ff00 */
[----:B------:R-:W-:Y:S06]  /*5e10*/  @P1 BRA `(.L_x_96) ;  /* 0x00000000000c1947 */ /* 0x000fec0003800000 */
[----:B------:R-:W-:Y:S04]  /*5e20*/  SHF.L.U32 R3, R97, 0x1f, RZ ;  /* 0x0000001f61037819 */ /* 0x000fe800000006ff */
[----:B------:R-:W1:Y:S02]  /*5e30*/  SYNCS.PHASECHK.TRANS64.TRYWAIT P1, [UR48+0x50], R3 ;  /* 0x00005003ff0075a7 */ /* 0x000e640008021130 */
[----:B-1----:R-:W-:Y:S05]  /*5e40*/  @!P1 BRA `(.L_x_97) ;  /* 0x0000003c00549947 */ /* 0x002fea0003800000 */
.L_x_96:
[----:B------:R-:W-:Y:S05]  /*5e50*/  BSYNC B0 ;  /* 0x0000000000007941 */ /* 0x000fea0003800000 */
.L_x_95:
[----:B------:R-:W-:Y:S01]  /*5e60*/  ISETP.NE.AND P1, PT, R67, RZ, PT ;  /* 0x000000ff4300720c */ /* 0x000fe20003f25270 */
[----:B------:R-:W-:Y:S11]  /*5e70*/  HFMA2 R65, -RZ, RZ, 0, 5.9604644775390625e-08 ;  /* 0x00000001ff417431 */ /* 0x000ff600000001ff */
[----:B------:R-:W-:Y:S01]  /*5e80*/  @!UPT UIADD3 URZ, UPT, UPT, URZ, URZ, URZ ;  /* 0x000000fffffff290 */ /* 0x000fe2000fffe0ff */
[----:B------:R3:W1:Y:S04]  /*5e90*/  @P1 LDS.128 R56, [R100] ;  /* 0x0000000064381984 */ /* 0x0006680000000c00 */
[----:B------:R3:W1:Y:S04]  /*5ea0*/  @P1 LDS.128 R60, [R99+0x10] ;  /* 0x00001000633c1984 */ /* 0x0006680000000c00 */
[----:B------:R3:W1:Y:S04]  /*5eb0*/  @P1 LDS.128 R68, [R98+0x20] ;  /* 0x0000200062441984 */ /* 0x0006680000000c00 */
[----:B------:R3:W1:Y:S02]  /*5ec0*/  @P1 LDS.128 R76, [R106+0x30] ;  /* 0x000030006a4c1984 */ /* 0x0006640000000c00 */
.L_x_94:
[----:B------:R-:W-:Y:S05]  /*5ed0*/  BSYNC B1 ;  /* 0x0000000000017941 */ /* 0x000fea0003800000 */
.L_x_93:
[----:B-1----:R-:W-:Y:S04]  /*5ee0*/  SHF.R.U32.HI R2, RZ, 0x15, R48 ;  /* 0x00000015ff027819 */ /* 0x002fe80000011630 */
[----:B------:R-:W-:Y:S01]  /*5ef0*/  LOP3.LUT P1, RZ, R2, 0x3, R92, 0x48, !PT ;  /* 0x0000000302ff7812 */ /* 0x000fe2000782485c */
[----:B------:R-:W-:Y:S01]  /*5f00*/  @!UPT UIADD3 URZ, UPT, UPT, URZ, URZ, URZ ;  /* 0x000000fffffff290 */ /* 0x000fe2000fffe0ff */
[----:B----4-:R-:W-:Y:S11]  /*5f10*/  @P0 BRA `(.L_x_98) ;  /* 0x0000000000080947 */ /* 0x010ff60003800000 */
[----:B------:R-:W1:Y:S02]  /*5f20*/  SYNCS.PHASECHK.TRANS64.TRYWAIT P0, [R64+URZ+0xc0], R0 ;  /* 0x0000c000400075a7 */ /* 0x000e6400080011ff */
[----:B-1----:R-:W-:Y:S05]  /*5f30*/  @!P0 BRA `(.L_x_99) ;  /* 0x0000003c00308947 */ /* 0x002fea0003800000 */
.L_x_98:
[----:B------:R-:W-:Y:S05]  /*5f40*/  @!P1 BRA `(.L_x_100) ;  /* 0x0000000000409947 */ /* 0x000fea0003800000 */
[----:B------:R-:W4:Y:S01]  /*5f50*/  LDCU.64 UR8, c[0x4][0x70] ;  /* 0x01000e00ff0877ac */ /* 0x000f220008000a00 */
[----:B------:R-:W-:Y:S01]  /*5f60*/  MOV R3, 0x0 ;  /* 0x0000000000037802 */ /* 0x000fe20000000f00 */
[----:B------:R-:W-:Y:S02]  /*5f70*/  HFMA2 R12, -RZ, RZ, 0, 5.9604644775390625e-08 ;  /* 0x00000001ff0c7431 */ /* 0x000fe400000001ff */
[----:B------:R-:W-:Y:S02]  /*5f80*/  IMAD.MOV.U32 R8, RZ, RZ, 0x192 ;  /* 0x00000192ff087424 */ /* 0x000fe400078e00ff */
[----:B------:R-:W-:Y:S01]  /*5f90*/  IMAD.MOV.U32 R13, RZ, RZ, RZ ;  /* 0x000000ffff0d7224 */ /* 0x000fe200078e00ff */
[----:B------:R-:W5:Y:S01]  /*5fa0*/  LDCU.64 UR6, c[0x4][0x78] ;  /* 0x01000f00ff0677ac */ /* 0x000f620008000a00 */
[----:B------:R-:W1:Y:S01]  /*5fb0*/  LDC.64 R2, c[0x4][R3] ;  /* 0x0100000003027b82 */ /* 0x000e620000000a00 */
[----:B------:R-:W2:Y:S01]  /*5fc0*/  LDCU.64 UR4, c[0x4][0x10] ;  /* 0x01000200ff0477ac */ /* 0x000ea20008000a00 */
[----:B----4-:R-:W-:Y:S01]  /*5fd0*/  MOV R5, UR9 ;  /* 0x0000000900057c02 */ /* 0x010fe20008000f00 */
[----:B------:R-:W-:Y:S01]  /*5fe0*/  IMAD.U32 R4, RZ, RZ, UR8 ;  /* 0x00000008ff047e24 */ /* 0x000fe2000f8e00ff */
[----:B-----5:R-:W-:Y:S01]  /*5ff0*/  MOV R7, UR7 ;  /* 0x0000000700077c02 */ /* 0x020fe20008000f00 */
[----:B------:R-:W-:Y:S01]  /*6000*/  IMAD.U32 R6, RZ, RZ, UR6 ;  /* 0x00000006ff067e24 */ /* 0x000fe2000f8e00ff */
[----:B--2---:R-:W-:Y:S01]  /*6010*/  MOV R11, UR5 ;  /* 0x00000005000b7c02 */ /* 0x004fe20008000f00 */
[----:B------:R-:W-:Y:S02]  /*6020*/  IMAD.U32 R10, RZ, RZ, UR4 ;  /* 0x00000004ff0a7e24 */ /* 0x000fe4000f8e00ff */
[----:B------:R-:W-:Y:S07]  /*6030*/  LEPC R20, `(.L_x_100) ;  /* 0x000000001014794e */ /* 0x000fee0000000000 */
[----:B-1-3--:R-:W-:Y:S05]  /*6040*/  CALL.ABS.NOINC R2 ;  /* 0x0000000002007343 */ /* 0x00afea0003c00000 */
.L_x_100:
[----:B------:R-:W-:Y:S01]  /*6050*/  SHF.L.U32 R50, R56, 0x10, RZ ;  /* 0x0000001038327819 */ /* 0x000fe200000006ff */
[----:B------:R-:W-:Y:S05]  /*6060*/  WARPSYNC.ALL ;  /* 0x0000000000007948 */ /* 0x000fea0003800000 */
[----:B------:R-:W-:Y:S01]  /*6070*/  R2UR UR4, R48 ;  /* 0x00000000300472ca */ /* 0x000fe200000e0000 */
[----:B------:R-:W-:Y:S01]  /*6080*/  BSSY.RECONVERGENT B0, `(.L_x_101) ;  /* 0x0000088000007945 */ /* 0x000fe20003800200 */
[----:B------:R-:W-:Y:S02]  /*6090*/  LOP3.LUT R51, R56, 0xffff0000, RZ, 0xc0, !PT ;  /* 0xffff000038337812 */ /* 0x000fe400078ec0ff */
[----:B------:R-:W-:Y:S02]  /*60a0*/  SHF.L.U32 R52, R57, 0x10, RZ ;  /* 0x0000001039347819 */ /* 0x000fe400000006ff */
[----:B------:R-:W-:Y:S07]  /*60b0*/  ISETP.NE.AND P0, PT, R102, RZ, PT ;  /* 0x000000ff6600720c */ /* 0x000fee0003f05270 */
[----:B------:R-:W1:Y:S02]  /*60c0*/  LDTM.x32 R4, tmem[UR4] ;  /* 0x00000004000479ee */ /* 0x000e6400082c0000 */
[C---:B-12---:R-:W-:Y:S01]  /*60d0*/  FMUL R0, R47.reuse, R4 ;  /* 0x000000042f007220 */ /* 0x046fe20000400000 */
[C---:B------:R-:W-:Y:S01]  /*60e0*/  FMUL R2, R47.reuse, R5 ;  /* 0x000000052f027220 */ /* 0x040fe20000400000 */
[C---:B------:R-:W-:Y:S01]  /*60f0*/  FMUL R4, R47.reuse, R8 ;  /* 0x000000082f047220 */ /* 0x040fe20000400000 */
[C---:B------:R-:W-:Y:S01]  /*6100*/  FMUL R3, R47.reuse, R6 ;  /* 0x000000062f037220 */ /* 0x040fe20000400000 */
[C---:B------:R-:W-:Y:S01]  /*6110*/  FMUL R5, R47.reuse, R9 ;  /* 0x000000092f057220 */ /* 0x040fe20000400000 */
[C---:B------:R-:W-:Y:S01]  /*6120*/  FMUL R8, R47.reuse, R12 ;  /* 0x0000000c2f087220 */ /* 0x040fe20000400000 */
[C---:B------:R-:W-:Y:S01]  /*6130*/  FMUL R6, R47.reuse, R10 ;  /* 0x0000000a2f067220 */ /* 0x040fe20000400000 */
[C---:B------:R-:W-:Y:S01]  /*6140*/  FMUL R9, R47.reuse, R13 ;  /* 0x0000000d2f097220 */ /* 0x040fe20000400000 */
[----:B------:R-:W-:Y:S01]  /*6150*/  FMUL R12, R47, R16 ;  /* 0x000000102f0c7220 */ /* 0x000fe20000400000 */
[----:B------:R-:W-:Y:S01]  /*6160*/  FFMA R0, R49, R50, R0 ;  /* 0x0000003231007223 */ /* 0x000fe20000000000 */
[C---:B------:R-:W-:Y:S01]  /*6170*/  FMUL R10, R47.reuse, R14 ;  /* 0x0000000e2f0a7220 */ /* 0x040fe20000400000 */
[C---:B------:R-:W-:Y:S01]  /*6180*/  FMUL R13, R47.reuse, R17 ;  /* 0x000000112f0d7220 */ /* 0x040fe20000400000 */
[----:B------:R-:W-:Y:S01]  /*6190*/  FMUL R16, R47, R20 ;  /* 0x000000142f107220 */ /* 0x000fe20000400000 */
[----:B------:R-:W-:Y:S01]  /*61a0*/  FFMA R2, R49, R51, R2 ;  /* 0x0000003331027223 */ /* 0x000fe20000000002 */
[C---:B------:R-:W-:Y:S01]  /*61b0*/  FMUL R14, R47.reuse, R18 ;  /* 0x000000122f0e7220 */ /* 0x040fe20000400000 */
        /* <DEDUP_REMOVED lines=8> */
[----:B------:R-:W-:Y:S01]  /*6240*/  LOP3.LUT R32, R57, 0xffff0000, RZ, 0xc0, !PT ;  /* 0xffff000039207812 */ /* 0x000fe200078ec0ff */
[C---:B------:R-:W-:Y:S01]  /*6250*/  FMUL R26, R47.reuse, R30 ;  /* 0x0000001e2f1a7220 */ /* 0x040fe20000400000 */
[----:B------:R-:W-:Y:S01]  /*6260*/  FMUL R29, R47, R33 ;  /* 0x000000212f1d7220 */ /* 0x000fe20000400000 */
[----:B------:R-:W-:Y:S01]  /*6270*/  SHF.L.U32 R33, R58, 0x10, RZ ;  /* 0x000000103a217819 */ /* 0x000fe200000006ff */
[----:B------:R-:W-:Y:S01]  /*6280*/  FFMA R3, R49, R52, R3 ;  /* 0x0000003431037223 */ /* 0x000fe20000000003 */
[----:B------:R-:W-:Y:S01]  /*6290*/  F2FP.BF16.F32.PACK_AB R52, R2, R0 ;  /* 0x000000000234723e */ /* 0x000fe200000010ff */
[----:B------:R-:W-:Y:S01]  /*62a0*/  FMUL R7, R47, R7 ;  /* 0x000000072f077220 */ /* 0x000fe20000400000 */
[----:B------:R-:W-:Y:S01]  /*62b0*/  SHF.L.U32 R0, R59, 0x10, RZ ;  /* 0x000000103b007819 */ /* 0x000fe200000006ff */
[----:B------:R-:W-:Y:S01]  /*62c0*/  FMUL R30, R47, R34 ;  /* 0x000000222f1e7220 */ /* 0x000fe20000400000 */
[----:B------:R-:W-:Y:S01]  /*62d0*/  LOP3.LUT R34, R58, 0xffff0000, RZ, 0xc0, !PT ;  /* 0xffff00003a227812 */ /* 0x000fe200078ec0ff */
[----:B------:R-:W-:Y:S01]  /*62e0*/  FFMA R7, R49, R32, R7 ;  /* 0x0000002031077223 */ /* 0x000fe20000000007 */
[----:B------:R-:W-:Y:S01]  /*62f0*/  LOP3.LUT R2, R59, 0xffff0000, RZ, 0xc0, !PT ;  /* 0xffff00003b027812 */ /* 0x000fe200078ec0ff */
[----:B------:R-:W-:Y:S01]  /*6300*/  FFMA R4, R49, R33, R4 ;  /* 0x0000002131047223 */ /* 0x000fe20000000004 */
[----:B------:R-:W-:Y:S01]  /*6310*/  FMUL R11, R47, R11 ;  /* 0x0000000b2f0b7220 */ /* 0x000fe20000400000 */
[----:B------:R-:W-:Y:S01]  /*6320*/  FFMA R5, R49, R34, R5 ;  /* 0x0000002231057223 */ /* 0x000fe20000000005 */
[----:B------:R-:W-:Y:S01]  /*6330*/  F2FP.BF16.F32.PACK_AB R53, R7, R3 ;  /* 0x000000030735723e */ /* 0x000fe200000010ff */
[C---:B------:R-:W-:Y:S01]  /*6340*/  FFMA R6, R49.reuse, R0, R6 ;  /* 0x0000000031067223 */ /* 0x040fe20000000006 */
[C---:B------:R-:W-:Y:S01]  /*6350*/  SHF.L.U32 R0, R60.reuse, 0x10, RZ ;  /* 0x000000103c007819 */ /* 0x040fe200000006ff */
[----:B------:R-:W-:Y:S01]  /*6360*/  FFMA R11, R49, R2, R11 ;  /* 0x00000002310b7223 */ /* 0x000fe2000000000b */
[----:B------:R-:W-:Y:S01]  /*6370*/  LOP3.LUT R2, R60, 0xffff0000, RZ, 0xc0, !PT ;  /* 0xffff00003c027812 */ /* 0x000fe200078ec0ff */
[----:B------:R-:W-:Y:S01]  /*6380*/  FMUL R15, R47, R15 ;  /* 0x0000000f2f0f7220 */ /* 0x000fe20000400000 */
[----:B------:R-:W-:Y:S01]  /*6390*/  SHF.L.U32 R3, R61, 0x10, RZ ;  /* 0x000000103d037819 */ /* 0x000fe200000006ff */
[----:B------:R-:W-:Y:S01]  /*63a0*/  FFMA R8, R49, R0, R8 ;  /* 0x0000000031087223 */ /* 0x000fe20000000008 */
[----:B------:R-:W-:Y:S01]  /*63b0*/  LOP3.LUT R0, R61, 0xffff0000, RZ, 0xc0, !PT ;  /* 0xffff00003d007812 */ /* 0x000fe200078ec0ff */
[C---:B------:R-:W-:Y:S01]  /*63c0*/  FFMA R9, R49.reuse, R2, R9 ;  /* 0x0000000231097223 */ /* 0x040fe20000000009 */
[C---:B------:R-:W-:Y:S01]  /*63d0*/  SHF.L.U32 R2, R62.reuse, 0x10, RZ ;  /* 0x000000103e027819 */ /* 0x040fe200000006ff */
[----:B------:R-:W-:Y:S01]  /*63e0*/  FFMA R10, R49, R3, R10 ;  /* 0x00000003310a7223 */ /* 0x000fe2000000000a */
[----:B------:R-:W-:Y:S01]  /*63f0*/  SHF.L.U32 R3, R63, 0x10, RZ ;  /* 0x000000103f037819 */ /* 0x000fe200000006ff */
[C---:B------:R-:W-:Y:S01]  /*6400*/  FFMA R15, R49.reuse, R0, R15 ;  /* 0x00000000310f7223 */ /* 0x040fe2000000000f */
[----:B------:R-:W-:Y:S01]  /*6410*/  LOP3.LUT R0, R62, 0xffff0000, RZ, 0xc0, !PT ;  /* 0xffff00003e007812 */ /* 0x000fe200078ec0ff */
[----:B------:R-:W-:Y:S01]  /*6420*/  FFMA R12, R49, R2, R12 ;  /* 0x00000002310c7223 */ /* 0x000fe2000000000c */
[C---:B------:R-:W-:Y:S01]  /*6430*/  SHF.L.U32 R2, R68.reuse, 0x10, RZ ;  /* 0x0000001044027819 */ /* 0x040fe200000006ff */
[----:B------:R-:W-:Y:S01]  /*6440*/  FMUL R19, R47, R19 ;  /* 0x000000132f137220 */ /* 0x000fe20000400000 */
[----:B------:R-:W-:Y:S01]  /*6450*/  F2FP.BF16.F32.PACK_AB R54, R5, R4 ;  /* 0x000000040536723e */ /* 0x000fe200000010ff */
[----:B------:R-:W-:Y:S01]  /*6460*/  FFMA R13, R49, R0, R13 ;  /* 0x00000000310d7223 */ /* 0x000fe2000000000d */
[----:B------:R-:W-:Y:S01]  /*6470*/  LOP3.LUT R0, R63, 0xffff0000, RZ, 0xc0, !PT ;  /* 0xffff00003f007812 */ /* 0x000fe200078ec0ff */
[----:B------:R-:W-:Y:S01]  /*6480*/  FFMA R14, R49, R3, R14 ;  /* 0x00000003310e7223 */ /* 0x000fe2000000000e */
[----:B------:R-:W-:Y:S01]  /*6490*/  LOP3.LUT R3, R68, 0xffff0000, RZ, 0xc0, !PT ;  /* 0xffff000044037812 */ /* 0x000fe200078ec0ff */
[----:B------:R-:W-:Y:S01]  /*64a0*/  FMUL R23, R47, R23 ;  /* 0x000000172f177220 */ /* 0x000fe20000400000 */
[----:B------:R-:W-:Y:S01]  /*64b0*/  F2FP.BF16.F32.PACK_AB R55, R11, R6 ;  /* 0x000000060b37723e */ /* 0x000fe200000010ff */
[----:B------:R-:W-:Y:S01]  /*64c0*/  FFMA R19, R49, R0, R19 ;  /* 0x0000000031137223 */ /* 0x000fe20000000013 */
[----:B------:R-:W-:Y:S01]  /*64d0*/  SHF.L.U32 R0, R69, 0x10, RZ ;  /* 0x0000001045007819 */ /* 0x000fe200000006ff */
[----:B------:R-:W-:Y:S01]  /*64e0*/  FFMA R16, R49, R2, R16 ;  /* 0x0000000231107223 */ /* 0x000fe20000000010 */
[----:B------:R-:W-:Y:S01]  /*64f0*/  LOP3.LUT R2, R69, 0xffff0000, RZ, 0xc0, !PT ;  /* 0xffff000045027812 */ /* 0x000fe200078ec0ff */
[----:B------:R-:W-:Y:S01]  /*6500*/  FFMA R17, R49, R3, R17 ;  /* 0x0000000331117223 */ /* 0x000fe20000000011 */
[----:B------:R-:W-:Y:S01]  /*6510*/  SHF.L.U32 R3, R71, 0x10, RZ ;  /* 0x0000001047037819 */ /* 0x000fe200000006ff */
[----:B------:R-:W-:Y:S01]  /*6520*/  FFMA R18, R49, R0, R18 ;  /* 0x0000000031127223 */ /* 0x000fe20000000012 */
[C---:B------:R-:W-:Y:S01]  /*6530*/  SHF.L.U32 R0, R70.reuse, 0x10, RZ ;  /* 0x0000001046007819 */ /* 0x040fe200000006ff */
[----:B------:R1:W-:Y:S01]  /*6540*/  STS.128 [R100], R52 ;  /* 0x0000003464007388 */ /* 0x0003e20000000c00 */
[----:B------:R-:W-:Y:S01]  /*6550*/  F2FP.BF16.F32.PACK_AB R8, R9, R8 ;  /* 0x000000080908723e */ /* 0x000fe200000010ff */
[C---:B------:R-:W-:Y:S01]  /*6560*/  FFMA R23, R49.reuse, R2, R23 ;  /* 0x0000000231177223 */ /* 0x040fe20000000017 */
[----:B------:R-:W-:Y:S01]  /*6570*/  LOP3.LUT R2, R70, 0xffff0000, RZ, 0xc0, !PT ;  /* 0xffff000046027812 */ /* 0x000fe200078ec0ff */
[----:B------:R-:W-:Y:S01]  /*6580*/  FFMA R20, R49, R0, R20 ;  /* 0x0000000031147223 */ /* 0x000fe20000000014 */
[----:B------:R-:W-:Y:S01]  /*6590*/  LOP3.LUT R0, R71, 0xffff0000, RZ, 0xc0, !PT ;  /* 0xffff000047007812 */ /* 0x000fe200078ec0ff */
[----:B------:R-:W-:Y:S01]  /*65a0*/  FMUL R27, R47, R27 ;  /* 0x0000001b2f1b7220 */ /* 0x000fe20000400000 */
[----:B------:R-:W-:Y:S01]  /*65b0*/  F2FP.BF16.F32.PACK_AB R9, R15, R10 ;  /* 0x0000000a0f09723e */ /* 0x000fe200000010ff */
[C---:B------:R-:W-:Y:S01]  /*65c0*/  FFMA R21, R49.reuse, R2, R21 ;  /* 0x0000000231157223 */ /* 0x040fe20000000015 */
[C---:B------:R-:W-:Y:S01]  /*65d0*/  FFMA R22, R49.reuse, R3, R22 ;  /* 0x0000000331167223 */ /* 0x040fe20000000016 */
[----:B------:R-:W-:Y:S01]  /*65e0*/  FFMA R27, R49, R0, R27 ;  /* 0x00000000311b7223 */ /* 0x000fe2000000001b */
[C---:B------:R-:W-:Y:S01]  /*65f0*/  SHF.L.U32 R2, R76.reuse, 0x10, RZ ;  /* 0x000000104c027819 */ /* 0x040fe200000006ff */
[C---:B------:R-:W-:Y:S01]  /*6600*/  FMUL R31, R47.reuse, R31 ;  /* 0x0000001f2f1f7220 */ /* 0x040fe20000400000 */
[----:B------:R-:W-:Y:S01]  /*6610*/  LOP3.LUT R0, R76, 0xffff0000, RZ, 0xc0, !PT ;  /* 0xffff00004c007812 */ /* 0x000fe200078ec0ff */
[----:B------:R-:W-:Y:S01]  /*6620*/  FMUL R35, R47, R35 ;  /* 0x000000232f237220 */ /* 0x000fe20000400000 */
[----:B------:R-:W-:Y:S01]  /*6630*/  SHF.L.U32 R3, R77, 0x10, RZ ;  /* 0x000000104d037819 */ /* 0x000fe200000006ff */
[----:B------:R-:W-:Y:S01]  /*6640*/  FFMA R24, R49, R2, R24 ;  /* 0x0000000231187223 */ /* 0x000fe20000000018 */
[----:B------:R-:W-:Y:S01]  /*6650*/  F2FP.BF16.F32.PACK_AB R10, R13, R12 ;  /* 0x0000000c0d0a723e */ /* 0x000fe200000010ff */
[----:B------:R-:W-:Y:S01]  /*6660*/  FFMA R25, R49, R0, R25 ;  /* 0x0000000031197223 */ /* 0x000fe20000000019 */
[----:B------:R-:W-:Y:S01]  /*6670*/  F2FP.BF16.F32.PACK_AB R11, R19, R14 ;  /* 0x0000000e130b723e */ /* 0x000fe200000010ff */
[----:B------:R-:W-:Y:S01]  /*6680*/  FFMA R26, R49, R3, R26 ;  /* 0x00000003311a7223 */ /* 0x000fe2000000001a */
[----:B------:R-:W-:Y:S02]  /*6690*/  LOP3.LUT R0, R77, 0xffff0000, RZ, 0xc0, !PT ;  /* 0xffff00004d007812 */ /* 0x000fe400078ec0ff */
[C---:B------:R-:W-:Y:S01]  /*66a0*/  SHF.L.U32 R2, R78.reuse, 0x10, RZ ;  /* 0x000000104e027819 */ /* 0x040fe200000006ff */
[----:B------:R1:W-:Y:S01]  /*66b0*/  STS.128 [R99+0x10], R8 ;  /* 0x0000100863007388 */ /* 0x0003e20000000c00 */
[----:B------:R-:W-:Y:S01]  /*66c0*/  LOP3.LUT R3, R78, 0xffff0000, RZ, 0xc0, !PT ;  /* 0xffff00004e037812 */ /* 0x000fe200078ec0ff */
[----:B------:R-:W-:Y:S01]  /*66d0*/  FFMA R31, R49, R0, R31 ;  /* 0x00000000311f7223 */ /* 0x000fe2000000001f */
[----:B------:R-:W-:Y:S01]  /*66e0*/  SHF.L.U32 R4, R79, 0x10, RZ ;  /* 0x000000104f047819 */ /* 0x000fe200000006ff */
[----:B------:R-:W-:Y:S01]  /*66f0*/  FFMA R28, R49, R2, R28 ;  /* 0x00000002311c7223 */ /* 0x000fe2000000001c */
[----:B------:R-:W-:Y:S01]  /*6700*/  F2FP.BF16.F32.PACK_AB R16, R17, R16 ;  /* 0x000000101110723e */ /* 0x000fe200000010ff */
[----:B------:R-:W-:Y:S01]  /*6710*/  FFMA R29, R49, R3, R29 ;  /* 0x00000003311d7223 */ /* 0x000fe2000000001d */
[----:B------:R-:W-:Y:S01]  /*6720*/  LOP3.LUT R5, R79, 0xffff0000, RZ, 0xc0, !PT ;  /* 0xffff00004f057812 */ /* 0x000fe200078ec0ff */
[----:B------:R-:W-:Y:S01]  /*6730*/  FFMA R30, R49, R4, R30 ;  /* 0x00000004311e7223 */ /* 0x000fe2000000001e */
[----:B------:R-:W-:Y:S02]  /*6740*/  F2FP.BF16.F32.PACK_AB R17, R23, R18 ;  /* 0x000000121711723e */ /* 0x000fe400000010ff */
[----:B------:R-:W-:Y:S01]  /*6750*/  F2FP.BF16.F32.PACK_AB R18, R21, R20 ;  /* 0x000000141512723e */ /* 0x000fe200000010ff */
[----:B------:R-:W-:Y:S01]  /*6760*/  FFMA R35, R49, R5, R35 ;  /* 0x0000000531237223 */ /* 0x000fe20000000023 */
[----:B------:R-:W-:Y:S02]  /*6770*/  F2FP.BF16.F32.PACK_AB R19, R27, R22 ;  /* 0x000000161b13723e */ /* 0x000fe400000010ff */
[----:B------:R-:W-:Y:S02]  /*6780*/  F2FP.BF16.F32.PACK_AB R24, R25, R24 ;  /* 0x000000181918723e */ /* 0x000fe400000010ff */
[----:B------:R-:W-:Y:S01]  /*6790*/  F2FP.BF16.F32.PACK_AB R25, R31, R26 ;  /* 0x0000001a1f19723e */ /* 0x000fe200000010ff */
[----:B------:R1:W-:Y:S01]  /*67a0*/  STS.128 [R98+0x20], R16 ;  /* 0x0000201062007388 */ /* 0x0003e20000000c00 */
[----:B------:R-:W-:Y:S02]  /*67b0*/  F2FP.BF16.F32.PACK_AB R26, R29, R28 ;  /* 0x0000001c1d1a723e */ /* 0x000fe400000010ff */
[----:B------:R-:W-:Y:S05]  /*67c0*/  F2FP.BF16.F32.PACK_AB R27, R35, R30 ;  /* 0x0000001e231b723e */ /* 0x000fea00000010ff */
[----:B------:R1:W-:Y:S01]  /*67d0*/  STS.128 [R106+0x30], R24 ;  /* 0x000030186a007388 */ /* 0x0003e20000000c00 */
[----:B------:R-:W-:Y:S01]  /*67e0*/  @!PT LDS RZ, [RZ] ;  /* 0x00000000fffff984 */ /* 0x000fe20000000800 */
[----:B------:R-:W-:Y:S01]  /*67f0*/  @!PT LDS RZ, [RZ] ;  /* 0x00000000fffff984 */ /* 0x000fe20000000800 */
[----:B------:R-:W-:Y:S01]  /*6800*/  @!PT LDS RZ, [RZ] ;  /* 0x00000000fffff984 */ /* 0x000fe20000000800 */
[----:B------:R-:W-:Y:S01]  /*6810*/  @!PT LDS RZ, [RZ] ;  /* 0x00000000fffff984 */ /* 0x000fe20000000800 */
[----:B------:R2:W-:Y:S07]  /*6820*/  MEMBAR.ALL.CTA ;  /* 0x0000000000007992 */ /* 0x0005ee0000008000 */
[----:B--2---:R-:W2:Y:S02]  /*6830*/  FENCE.VIEW.ASYNC.S ;  /* 0x00000000000073c6 */ /* 0x004ea40000000000 */
[----:B--2---:R-:W-:Y:S06]  /*6840*/  BAR.SYNC.DEFER_BLOCKING 0x1, 0x80 ;  /* 0x0042000000007b1d */ /* 0x004fec0000010000 */
[----:B------:R-:W-:Y:S05]  /*6850*/  @P0 BRA `(.L_x_102) ;  /* 0x0000000000280947 */ /* 0x000fea0003800000 */
[----:B------:R-:W-:Y:S02]  /*6860*/  UIADD3 UR4, UPT, UPT, UR48, 0x200, URZ ;  /* 0x0000020030047890 */ /* 0x000fe4000fffe0ff */
[----:B------:R-:W-:Y:S01]  /*6870*/  UIADD3 UR6, UP0, UPT, UR52, 0xa80, URZ ;  /* 0x00000a8034067890 */ /* 0x000fe2000ff1e0ff */
[----:B------:R-:W-:Y:S03]  /*6880*/  UMOV UR43, UR36 ;  /* 0x00000024002b7c82 */ /* 0x000fe60008000000 */
[----:B------:R-:W-:Y:S01]  /*6890*/  MOV R93, UR4 ;  /* 0x00000004005d7c02 */ /* 0x000fe20008000f00 */
[----:B------:R-:W-:Y:S03]  /*68a0*/  UIADD3.X UR7, UPT, UPT, URZ, UR53, URZ, UP0, !UPT ;  /* 0x00000035ff077290 */ /* 0x000fe600087fe4ff */
[----:B------:R-:W-:Y:S11]  /*68b0*/  R2UR UR40, R93 ;  /* 0x000000005d2872ca */ /* 0x000ff600000e0000 */
[----:B------:R-:W-:Y:S02]  /*68c0*/  @!UPT UIADD3 URZ, UPT, UPT, URZ, URZ, URZ ;  /* 0x000000fffffff290 */ /* 0x000fe4000fffe0ff */
[----:B------:R2:W-:Y:S01]  /*68d0*/  UTMASTG.3D [UR40], [UR6] ;  /* 0x00000028060073b5 */ /* 0x0005e20008010000 */
[----:B------:R0:W-:Y:S01]  /*68e0*/  UTMACMDFLUSH ;  /* 0x00000000000079b7 */ /* 0x0001e20000000000 */
[----:B--2---:R-:W-:Y:S04]  /*68f0*/  DEPBAR.LE SB0, 0x1 ;  /* 0x000080400000791a */ /* 0x004fe80000000000 */
.L_x_102:
[----:B------:R-:W-:Y:S05]  /*6900*/  BSYNC.RECONVERGENT B0 ;  /* 0x0000000000007941 */ /* 0x000fea0003800200 */
.L_x_101:
[----:B------:R-:W-:Y:S01]  /*6910*/  BAR.SYNC.DEFER_BLOCKING 0x1, 0x80 ;  /* 0x0042000000007b1d */ /* 0x000fe20000010000 */
[----:B------:R-:W-:Y:S01]  /*6920*/  ISETP.NE.AND P1, PT, R107, RZ, PT ;  /* 0x000000ff6b00720c */ /* 0x000fe20003f25270 */
[----:B------:R-:W-:Y:S01]  /*6930*/  UISETP.NE.AND UP0, UPT, UR49, URZ, UPT ;  /* 0x000000ff3100728c */ /* 0x000fe2000bf05270 */
[----:B------:R-:W-:Y:S11]  /*6940*/  LEA R2, R65, UR48, 0x3 ;  /* 0x0000003041027c11 */ /* 0x000ff6000f8e18ff */
[----:B------:R-:W-:Y:S01]  /*6950*/  @P1 SHF.L.U32 R3, R97, 0x1f, RZ ;  /* 0x0000001f61031819 */ /* 0x000fe200000006ff */
[----:B------:R-:W-:Y:S06]  /*6960*/  BRA.U !UP0, `(.L_x_103) ;  /* 0x0000000108247547 */ /* 0x000fec000b800000 */
[----:B------:R-:W-:Y:S01]  /*6970*/  IMAD.U32 R4, RZ, RZ, UR51 ;  /* 0x00000033ff047e24 */ /* 0x000fe2000f8e00ff */
[----:B------:R-:W-:Y:S01]  /*6980*/  MOV R0, UR37 ;  /* 0x0000002500007c02 */ /* 0x000fe20008000f00 */
[----:B------:R-:W-:Y:S03]  /*6990*/  UIADD3 UR51, UPT, UPT, UR51, 0x1, URZ ;  /* 0x0000000133337890 */ /* 0x000fe6000fffe0ff */
[----:B------:R-:W-:Y:S01]  /*69a0*/  @P1 LEA R4, R4, UR48, 0x3 ;  /* 0x0000003004041c11 */ /* 0x000fe2000f8e18ff */
[----:B------:R-:W-:Y:S04]  /*69b0*/  UISETP.NE.AND UP0, UPT, UR51, 0x4, UPT ;  /* 0x000000043300788c */ /* 0x000fe8000bf05270 */
[----:B------:R-:W-:Y:S01]  /*69c0*/  @P1 VIADD R4, R4, 0x70 ;  /* 0x0000007004041836 */ /* 0x000fe20000000000 */
[----:B------:R-:W-:Y:S04]  /*69d0*/  USEL UR51, UR51, URZ, UP0 ;  /* 0x000000ff33337287 */ /* 0x000fe80008000000 */
[----:B------:R-:W-:Y:S04]  /*69e0*/  @P1 PRMT R0, R0, 0x654, R4 ;  /* 0x0000065400001816 */ /* 0x000fe80000000004 */
[----:B------:R2:W-:Y:S04]  /*69f0*/  @P1 SYNCS.ARRIVE.TRANS64.RED.A1T0 RZ, [R0+URZ], RZ ;  /* 0x000000ff00ff19a7 */ /* 0x0005e800081004ff */
.L_x_103:
[----:B------:R-:W4:Y:S01]  /*6a00*/  @P1 SYNCS.PHASECHK.TRANS64.TRYWAIT P0, [R2+URZ+0x50], R3 ;  /* 0x00005003020015a7 */ /* 0x000f2200080011ff */
[----:B------:R-:W-:Y:S01]  /*6a10*/  BSSY B1, `(.L_x_104) ;  /* 0x0000016000017945 */ /* 0x000fe20003800000 */
[----:B----4-:R-:W-:Y:S03]  /*6a20*/  @P1 SEL R66, RZ, 0x1, !P0 ;  /* 0x00000001ff421807 */ /* 0x010fe60004000000 */
[----:B------:R-:W-:Y:S05]  /*6a30*/  @!P1 BRA `(.L_x_105) ;  /* 0x00000000004c9947 */ /* 0x000fea0003800000 */
[----:B------:R-:W-:Y:S01]  /*6a40*/  ISETP.NE.AND P0, PT, R66, RZ, PT ;  /* 0x000000ff4200720c */ /* 0x000fe20003f05270 */
[----:B------:R-:W-:Y:S01]  /*6a50*/  BSSY B0, `(.L_x_106) ;  /* 0x000000b000007945 */ /* 0x000fe20003800000 */
[----:B------:R-:W-:Y:S11]  /*6a60*/  ISETP.NE.AND P1, PT, R67, RZ, PT ;  /* 0x000000ff4300720c */ /* 0x000ff60003f25270 */
[----:B------:R-:W-:Y:S02]  /*6a70*/  @!UPT UIADD3 URZ, UPT, UPT, URZ, URZ, URZ ;  /* 0x000000fffffff290 */ /* 0x000fe4000fffe0ff */
[C---:B------:R-:W-:Y:S01]  /*6a80*/  @P1 IMAD R6, R65.reuse, 0x2000, R100 ;  /* 0x0000200041061824 */ /* 0x040fe200078e0264 */
[C---:B------:R-:W-:Y:S01]  /*6a90*/  @P1 LEA R4, R65.reuse, R98, 0xd ;  /* 0x0000006241041211 */ /* 0x040fe200078e68ff */
[C---:B------:R-:W-:Y:S02]  /*6aa0*/  @P1 IMAD R5, R65.reuse, 0x2000, R99 ;  /* 0x0000200041051824 */ /* 0x040fe400078e0263 */
[----:B------:R-:W-:Y:S01]  /*6ab0*/  @P1 IMAD R3, R65, 0x2000, R106 ;  /* 0x0000200041031824 */ /* 0x000fe200078e026a */
[----:B------:R-:W-:Y:S06]  /*6ac0*/  @P0 BRA `(.L_x_107) ;  /* 0x00000000000c0947 */ /* 0x000fec0003800000 */
[----:B--2---:R-:W-:Y:S04]  /*6ad0*/  SHF.L.U32 R0, R97, 0x1f, RZ ;  /* 0x0000001f61007819 */ /* 0x004fe800000006ff */
[----:B------:R-:W2:Y:S02]  /*6ae0*/  SYNCS.PHASECHK.TRANS64.TRYWAIT P0, [R2+URZ+0x50], R0 ;  /* 0x00005000020075a7 */ /* 0x000ea400080011ff */
[----:B--2---:R-:W-:Y:S05]  /*6af0*/  @!P0 BRA `(.L_x_108) ;  /* 0x0000003000548947 */ /* 0x004fea0003800000 */
.L_x_107:
[----:B------:R-:W-:Y:S05]  /*6b00*/  BSYNC B0 ;  /* 0x0000000000007941 */ /* 0x000fea0003800000 */
.L_x_106:
[----:B------:R-:W-:Y:S02]  /*6b10*/  ISETP.NE.AND P0, PT, R67, RZ, PT ;  /* 0x000000ff4300720c */ /* 0x000fe40003f05270 */
[----:B------:R-:W-:Y:S11]  /*6b20*/  IADD3 R65, PT, PT, R65, 0x1, RZ ;  /* 0x0000000141417810 */ /* 0x000ff60007ffe0ff */
[----:B------:R4:W1:Y:S04]  /*6b30*/  @P0 LDS.128 R56, [R6] ;  /* 0x0000000006380984 */ /* 0x0008680000000c00 */
[----:B------:R4:W1:Y:S04]  /*6b40*/  @P0 LDS.128 R60, [R5+0x10] ;  /* 0x00001000053c0984 */ /* 0x0008680000000c00 */
[----:B------:R4:W1:Y:S04]  /*6b50*/  @P0 LDS.128 R68, [R4+0x20] ;  /* 0x0000200004440984 */ /* 0x0008680000000c00 */
[----:B------:R4:W1:Y:S02]  /*6b60*/  @P0 LDS.128 R76, [R3+0x30] ;  /* 0x00003000034c0984 */ /* 0x0008640000000c00 */
.L_x_105:
[----:B------:R-:W-:Y:S05]  /*6b70*/  BSYNC B1 ;  /* 0x0000000000017941 */ /* 0x000fea0003800000 */
.L_x_104:
[----:B--2---:R-:W-:Y:S05]  /*6b80*/  VIADD R0, R48, 0x20 ;  /* 0x0000002030007836 */ /* 0x004fea0000000000 */
[----:B------:R-:W-:Y:S04]  /*6b90*/  SHF.R.U32.HI R0, RZ, 0x15, R0 ;  /* 0x00000015ff007819 */ /* 0x000fe80000011600 */
[----:B------:R-:W-:Y:S11]  /*6ba0*/  LOP3.LUT P0, RZ, R0, 0x3, R92, 0x48, !PT ;  /* 0x0000000300ff7812 */ /* 0x000ff6000780485c */
[----:B------:R-:W-:Y:S02]  /*6bb0*/  @!UPT UIADD3 URZ, UPT, UPT, URZ, URZ, URZ ;  /* 0x000000fffffff290 */ /* 0x000fe4000fffe0ff */
[----:B------:R-:W-:Y:S05]  /*6bc0*/  @!P0 BRA `(.L_x_109) ;  /* 0x0000000000408947 */ /* 0x000fea0003800000 */
[----:B------:R-:W2:Y:S01]  /*6bd0*/  LDCU.64 UR8, c[0x4][0x70] ;  /* 0x01000e00ff0877ac */ /* 0x000ea20008000a00 */
[----:B----4-:R-:W-:Y:S01]  /*6be0*/  MOV R3, 0x0 ;  /* 0x0000000000037802 */ /* 0x010fe20000000f00 */
[----:B------:R-:W-:Y:S02]  /*6bf0*/  HFMA2 R12, -RZ, RZ, 0, 5.9604644775390625e-08 ;  /* 0x00000001ff0c7431 */ /* 0x000fe400000001ff */
[----:B-1----:R-:W-:Y:S02]  /*6c00*/  IMAD.MOV.U32 R8, RZ, RZ, 0x192 ;  /* 0x00000192ff087424 */ /* 0x002fe400078e00ff */
[----:B------:R-:W-:Y:S01]  /*6c10*/  IMAD.MOV.U32 R13, RZ, RZ, RZ ;  /* 0x000000ffff0d7224 */ /* 0x000fe200078e00ff */
[----:B------:R-:W1:Y:S01]  /*6c20*/  LDCU.64 UR6, c[0x4][0x78] ;  /* 0x01000f00ff0677ac */ /* 0x000e620008000a00 */
[----:B------:R-:W4:Y:S01]  /*6c30*/  LDC.64 R2, c[0x4][R3] ;  /* 0x0100000003027b82 */ /* 0x000f220000000a00 */
[----:B------:R-:W5:Y:S01]  /*6c40*/  LDCU.64 UR4, c[0x4][0x10] ;  /* 0x01000200ff0477ac */ /* 0x000f620008000a00 */
[----:B--2---:R-:W-:Y:S01]  /*6c50*/  MOV R5, UR9 ;  /* 0x0000000900057c02 */ /* 0x004fe20008000f00 */
[----:B------:R-:W-:Y:S01]  /*6c60*/  IMAD.U32 R4, RZ, RZ, UR8 ;  /* 0x00000008ff047e24 */ /* 0x000fe2000f8e00ff */
[----:B-1----:R-:W-:Y:S01]  /*6c70*/  MOV R7, UR7 ;  /* 0x0000000700077c02 */ /* 0x002fe20008000f00 */
[----:B------:R-:W-:Y:S01]  /*6c80*/  IMAD.U32 R6, RZ, RZ, UR6 ;  /* 0x00000006ff067e24 */ /* 0x000fe2000f8e00ff */
[----:B-----5:R-:W-:Y:S01]  /*6c90*/  MOV R11, UR5 ;  /* 0x00000005000b7c02 */ /* 0x020fe20008000f00 */
[----:B------:R-:W-:Y:S02]  /*6ca0*/  IMAD.U32 R10, RZ, RZ, UR4 ;  /* 0x00000004ff0a7e24 */ /* 0x000fe4000f8e00ff */
[----:B------:R-:W-:Y:S07]  /*6cb0*/  LEPC R20, `(.L_x_109) ;  /* 0x000000001014794e */ /* 0x000fee0000000000 */
[----:B---34-:R-:W-:Y:S05]  /*6cc0*/  CALL.ABS.NOINC R2 ;  /* 0x0000000002007343 */ /* 0x018fea0003c00000 */
.L_x_109:
[----:B------:R-:W-:Y:S01]  /*6cd0*/  ISETP.NE.AND P6, PT, R107, RZ, PT ;  /* 0x000000ff6b00720c */ /* 0x000fe20003fc5270 */
[----:B------:R-:W-:Y:S05]  /*6ce0*/  WARPSYNC.ALL ;  /* 0x0000000000007948 */ /* 0x000fea0003800000 */
[----:B------:R-:W-:Y:S01]  /*6cf0*/  R2UR UR4, R48 ;  /* 0x00000000300472ca */ /* 0x000fe200000e0000 */
[----:B------:R-:W-:Y:S01]  /*6d00*/  BSSY.RECONVERGENT B0, `(.L_x_110) ;  /* 0x000008f000007945 */ /* 0x000fe20003800200 */
[----:B------:R-:W-:Y:S02]  /*6d10*/  MOV R50, UR51 ;  /* 0x0000003300327c02 */ /* 0x000fe40008000f00 */
[----:B-1--4-:R-:W-:Y:S02]  /*6d20*/  SHF.L.U32 R3, R56, 0x10, RZ ;  /* 0x0000001038037819 */ /* 0x012fe400000006ff */
[----:B------:R-:W-:Y:S02]  /*6d30*/  MOV R72, UR37 ;  /* 0x0000002500487c02 */ /* 0x000fe40008000f00 */
[----:B------:R-:W-:Y:S02]  /*6d40*/  @P6 LEA R50, R50, UR48, 0x3 ;  /* 0x0000003032326c11 */ /* 0x000fe4000f8e18ff */
[C---:B------:R-:W-:Y:S02]  /*6d50*/  LOP3.LUT R51, R57.reuse, 0xffff0000, RZ, 0xc0, !PT ;  /* 0xffff000039337812 */ /* 0x040fe400078ec0ff */
[----:B------:R-:W-:Y:S01]  /*6d60*/  @P6 IADD3 R50, PT, PT, R50, 0x70, RZ ;  /* 0x0000007032326810 */ /* 0x000fe20007ffe0ff */
[----:B------:R-:W1:Y:S01]  /*6d70*/  LDTM.x32 R4, tmem[UR4+0x20] ;  /* 0x00002004000479ee */ /* 0x000e6200082c0000 */
[----:B------:R-:W-:Y:S02]  /*6d80*/  ISETP.NE.AND P0, PT, R102, RZ, PT ;  /* 0x000000ff6600720c */ /* 0x000fe40003f05270 */
[----:B------:R-:W-:Y:S02]  /*6d90*/  @P6 PRMT R72, R72, 0x654, R50 ;  /* 0x0000065448486816 */ /* 0x000fe40000000032 */
[----:B------:R-:W-:Y:S01]  /*6da0*/  SHF.L.U32 R50, R57, 0x10, RZ ;  /* 0x0000001039327819 */ /* 0x000fe200000006ff */
[C---:B-1----:R-:W-:Y:S01]  /*6db0*/  FMUL R0, R47.reuse, R4 ;  /* 0x000000042f007220 */ /* 0x042fe20000400000 */
[----:B------:R-:W-:Y:S01]  /*6dc0*/  LOP3.LUT R4, R56, 0xffff0000, RZ, 0xc0, !PT ;  /* 0xffff000038047812 */ /* 0x000fe200078ec0ff */
[C---:B------:R-:W-:Y:S01]  /*6dd0*/  FMUL R2, R47.reuse, R5 ;  /* 0x000000052f027220 */ /* 0x040fe20000400000 */
[----:B------:R-:W-:Y:S01]  /*6de0*/  FMUL R7, R47, R7 ;  /* 0x000000072f077220 */ /* 0x000fe20000400000 */
[----:B------:R-:W-:Y:S01]  /*6df0*/  FFMA R0, R49, R3, R0 ;  /* 0x0000000331007223 */ /* 0x000fe20000000000 */
[----:B------:R-:W-:Y:S01]  /*6e00*/  FMUL R3, R47, R6 ;  /* 0x000000062f037220 */ /* 0x000fe20000400000 */
[----:B------:R-:W-:Y:S01]  /*6e10*/  FFMA R2, R49, R4, R2 ;  /* 0x0000000431027223 */ /* 0x000fe20000000002 */
[C---:B------:R-:W-:Y:S01]  /*6e20*/  FMUL R4, R47.reuse, R8 ;  /* 0x000000082f047220 */ /* 0x040fe20000400000 */
[C---:B------:R-:W-:Y:S01]  /*6e30*/  FMUL R8, R47.reuse, R12 ;  /* 0x0000000c2f087220 */ /* 0x040fe20000400000 */
[C---:B------:R-:W-:Y:S01]  /*6e40*/  FMUL R12, R47.reuse, R16 ;  /* 0x000000102f0c7220 */ /* 0x040fe20000400000 */
[C---:B------:R-:W-:Y:S01]  /*6e50*/  FMUL R16, R47.reuse, R20 ;  /* 0x000000142f107220 */ /* 0x040fe20000400000 */
[----:B------:R-:W-:Y:S01]  /*6e60*/  F2FP.BF16.F32.PACK_AB R52, R2, R0 ;  /* 0x000000000234723e */ /* 0x000fe200000010ff */
[C---:B------:R-:W-:Y:S01]  /*6e70*/  FMUL R20, R47.reuse, R24 ;  /* 0x000000182f147220 */ /* 0x040fe20000400000 */
[C---:B------:R-:W-:Y:S01]  /*6e80*/  LOP3.LUT R0, R58.reuse, 0xffff0000, RZ, 0xc0, !PT ;  /* 0xffff00003a007812 */ /* 0x040fe200078ec0ff */
[----:B------:R-:W-:Y:S01]  /*6e90*/  FMUL R24, R47, R28 ;  /* 0x0000001c2f187220 */ /* 0x000fe20000400000 */
[----:B------:R-:W-:Y:S01]  /*6ea0*/  SHF.L.U32 R2, R59, 0x10, RZ ;  /* 0x000000103b027819 */ /* 0x000fe200000006ff */
[C---:B------:R-:W-:Y:S01]  /*6eb0*/  FMUL R28, R47.reuse, R32 ;  /* 0x000000202f1c7220 */ /* 0x040fe20000400000 */
[----:B------:R-:W-:Y:S01]  /*6ec0*/  SHF.L.U32 R32, R58, 0x10, RZ ;  /* 0x000000103a207819 */ /* 0x000fe200000006ff */
[----:B------:R-:W-:Y:S01]  /*6ed0*/  FMUL R5, R47, R9 ;  /* 0x000000092f057220 */ /* 0x000fe20000400000 */
[C---:B------:R-:W-:Y:S01]  /*6ee0*/  FFMA R3, R49.reuse, R50, R3 ;  /* 0x0000003231037223 */ /* 0x040fe20000000003 */
[----:B------:R-:W-:Y:S01]  /*6ef0*/  FFMA R7, R49, R51, R7 ;  /* 0x0000003331077223 */ /* 0x000fe20000000007 */
[----:B------:R-:W-:Y:S01]  /*6f00*/  FMUL R6, R47, R10 ;  /* 0x0000000a2f067220 */ /* 0x000fe20000400000 */
[----:B------:R-:W-:Y:S01]  /*6f10*/  FFMA R4, R49, R32, R4 ;  /* 0x0000002031047223 */ /* 0x000fe20000000004 */
[----:B------:R-:W-:Y:S01]  /*6f20*/  LOP3.LUT R32, R59, 0xffff0000, RZ, 0xc0, !PT ;  /* 0xffff00003b207812 */ /* 0x000fe200078ec0ff */
[----:B------:R-:W-:Y:S01]  /*6f30*/  FFMA R5, R49, R0, R5 ;  /* 0x0000000031057223 */ /* 0x000fe20000000005 */
[C---:B------:R-:W-:Y:S01]  /*6f40*/  SHF.L.U32 R0, R60.reuse, 0x10, RZ ;  /* 0x000000103c007819 */ /* 0x040fe200000006ff */
[----:B------:R-:W-:Y:S01]  /*6f50*/  FMUL R11, R47, R11 ;  /* 0x0000000b2f0b7220 */ /* 0x000fe20000400000 */
[----:B------:R-:W-:Y:S01]  /*6f60*/  F2FP.BF16.F32.PACK_AB R53, R7, R3 ;  /* 0x000000030735723e */ /* 0x000fe200000010ff */
[C---:B------:R-:W-:Y:S01]  /*6f70*/  FFMA R6, R49.reuse, R2, R6 ;  /* 0x0000000231067223 */ /* 0x040fe20000000006 */
[----:B------:R-:W-:Y:S01]  /*6f80*/  LOP3.LUT R2, R60, 0xffff0000, RZ, 0xc0, !PT ;  /* 0xffff00003c027812 */ /* 0x000fe200078ec0ff */
[----:B------:R-:W-:Y:S01]  /*6f90*/  FFMA R11, R49, R32, R11 ;  /* 0x00000020310b7223 */ /* 0x000fe2000000000b */
[----:B------:R-:W-:Y:S01]  /*6fa0*/  SHF.L.U32 R3, R61, 0x10, RZ ;  /* 0x000000103d037819 */ /* 0x000fe200000006ff */
[----:B------:R-:W-:Y:S01]  /*6fb0*/  FFMA R8, R49, R0, R8 ;  /* 0x0000000031087223 */ /* 0x000fe20000000008 */
[----:B------:R-:W-:Y:S01]  /*6fc0*/  LOP3.LUT R0, R61, 0xffff0000, RZ, 0xc0, !PT ;  /* 0xffff00003d007812 */ /* 0x000fe200078ec0ff */
[----:B------:R-:W-:Y:S01]  /*6fd0*/  FMUL R9, R47, R13 ;  /* 0x0000000d2f097220 */ /* 0x000fe20000400000 */
[----:B------:R-:W-:Y:S01]  /*6fe0*/  F2FP.BF16.F32.PACK_AB R54, R5, R4 ;  /* 0x000000040536723e */ /* 0x000fe200000010ff */
[----:B------:R-:W-:Y:S01]  /*6ff0*/  FMUL R10, R47, R14 ;  /* 0x0000000e2f0a7220 */ /* 0x000fe20000400000 */
[----:B------:R-:W-:Y:S01]  /*7000*/  F2FP.BF16.F32.PACK_AB R55, R11, R6 ;  /* 0x000000060b37723e */ /* 0x000fe200000010ff */
[----:B------:R-:W-:Y:S01]  /*7010*/  FMUL R15, R47, R15 ;  /* 0x0000000f2f0f7220 */ /* 0x000fe20000400000 */
[----:B------:R-:W-:Y:S01]  /*7020*/  SHF.L.U32 R4, R77, 0x10, RZ ;  /* 0x000000104d047819 */ /* 0x000fe200000006ff */
[C---:B------:R-:W-:Y:S01]  /*7030*/  FFMA R9, R49.reuse, R2, R9 ;  /* 0x0000000231097223 */ /* 0x040fe20000000009 */
[C---:B------:R-:W-:Y:S01]  /*7040*/  SHF.L.U32 R2, R62.reuse, 0x10, RZ ;  /* 0x000000103e027819 */ /* 0x040fe200000006ff */
[C---:B------:R-:W-:Y:S01]  /*7050*/  FFMA R10, R49.reuse, R3, R10 ;  /* 0x00000003310a7223 */ /* 0x040fe2000000000a */
[----:B------:R-:W-:Y:S01]  /*7060*/  LOP3.LUT R3, R62, 0xffff0000, RZ, 0xc0, !PT ;  /* 0xffff00003e037812 */ /* 0x000fe200078ec0ff */
[----:B------:R-:W-:Y:S01]  /*7070*/  FFMA R15, R49, R0, R15 ;  /* 0x00000000310f7223 */ /* 0x000fe2000000000f */
[----:B------:R-:W-:Y:S01]  /*7080*/  SHF.L.U32 R0, R63, 0x10, RZ ;  /* 0x000000103f007819 */ /* 0x000fe200000006ff */
[----:B------:R-:W-:Y:S01]  /*7090*/  FMUL R13, R47, R17 ;  /* 0x000000112f0d7220 */ /* 0x000fe20000400000 */
[----:B------:R-:W-:Y:S01]  /*70a0*/  F2FP.BF16.F32.PACK_AB R8, R9, R8 ;  /* 0x000000080908723e */ /* 0x000fe200000010ff */
[----:B------:R-:W-:Y:S01]  /*70b0*/  FMUL R14, R47, R18 ;  /* 0x000000122f0e7220 */ /* 0x000fe20000400000 */
[----:B------:R-:W-:Y:S01]  /*70c0*/  F2FP.BF16.F32.PACK_AB R9, R15, R10 ;  /* 0x0000000a0f09723e */ /* 0x000fe200000010ff */
[----:B------:R-:W-:Y:S01]  /*70d0*/  FFMA R12, R49, R2, R12 ;  /* 0x00000002310c7223 */ /* 0x000fe2000000000c */
[----:B------:R-:W-:Y:S01]  /*70e0*/  LOP3.LUT R2, R63, 0xffff0000, RZ, 0xc0, !PT ;  /* 0xffff00003f027812 */ /* 0x000fe200078ec0ff */
[----:B------:R-:W-:Y:S01]  /*70f0*/  FFMA R13, R49, R3, R13 ;  /* 0x00000003310d7223 */ /* 0x000fe2000000000d */
[----:B------:R-:W-:Y:S01]  /*7100*/  SHF.L.U32 R3, R69, 0x10, RZ ;  /* 0x0000001045037819 */ /* 0x000fe200000006ff */
[----:B------:R-:W-:Y:S01]  /*7110*/  FFMA R14, R49, R0, R14 ;  /* 0x00000000310e7223 */ /* 0x000fe2000000000e */
[C---:B------:R-:W-:Y:S01]  /*7120*/  SHF.L.U32 R0, R68.reuse, 0x10, RZ ;  /* 0x0000001044007819 */ /* 0x040fe200000006ff */
[----:B------:R-:W-:Y:S01]  /*7130*/  FMUL R19, R47, R19 ;  /* 0x000000132f137220 */ /* 0x000fe20000400000 */
[----:B------:R-:W-:Y:S01]  /*7140*/  F2FP.BF16.F32.PACK_AB R10, R13, R12 ;  /* 0x0000000c0d0a723e */ /* 0x000fe200000010ff */
[----:B------:R-:W-:Y:S01]  /*7150*/  FMUL R17, R47, R21 ;  /* 0x000000152f117220 */ /* 0x000fe20000400000 */
[----:B------:R-:W-:Y:S01]  /*7160*/  LOP3.LUT R5, R79, 0xffff0000, RZ, 0xc0, !PT ;  /* 0xffff00004f057812 */ /* 0x000fe200078ec0ff */
[C---:B------:R-:W-:Y:S01]  /*7170*/  FFMA R19, R49.reuse, R2, R19 ;  /* 0x0000000231137223 */ /* 0x040fe20000000013 */
[----:B------:R-:W-:Y:S01]  /*7180*/  LOP3.LUT R2, R68, 0xffff0000, RZ, 0xc0, !PT ;  /* 0xffff000044027812 */ /* 0x000fe200078ec0ff */
[----:B------:R1:W-:Y:S01]  /*7190*/  STS.128 [R100+0x2000], R52 ;  /* 0x0020003464007388 */ /* 0x0003e20000000c00 */
[----:B------:R-:W-:Y:S01]  /*71a0*/  FFMA R16, R49, R0, R16 ;  /* 0x0000000031107223 */ /* 0x000fe20000000010 */
[----:B------:R-:W-:Y:S01]  /*71b0*/  LOP3.LUT R0, R69, 0xffff0000, RZ, 0xc0, !PT ;  /* 0xffff000045007812 */ /* 0x000fe200078ec0ff */
[----:B------:R-:W-:Y:S01]  /*71c0*/  FMUL R18, R47, R22 ;  /* 0x000000162f127220 */ /* 0x000fe20000400000 */
[----:B------:R-:W-:Y:S01]  /*71d0*/  F2FP.BF16.F32.PACK_AB R11, R19, R14 ;  /* 0x0000000e130b723e */ /* 0x000fe200000010ff */
[----:B------:R-:W-:Y:S01]  /*71e0*/  FMUL R23, R47, R23 ;  /* 0x000000172f177220 */ /* 0x000fe20000400000 */
[C---:B------:R-:W-:Y:S01]  /*71f0*/  FFMA R17, R49.reuse, R2, R17 ;  /* 0x0000000231117223 */ /* 0x040fe20000000011 */
[C---:B------:R-:W-:Y:S01]  /*7200*/  SHF.L.U32 R2, R70.reuse, 0x10, RZ ;  /* 0x0000001046027819 */ /* 0x040fe200000006ff */
[----:B------:R-:W-:Y:S01]  /*7210*/  FFMA R18, R49, R3, R18 ;  /* 0x0000000331127223 */ /* 0x000fe20000000012 */
[----:B------:R-:W-:Y:S01]  /*7220*/  SHF.L.U32 R3, R71, 0x10, RZ ;  /* 0x0000001047037819 */ /* 0x000fe200000006ff */
[----:B------:R1:W-:Y:S01]  /*7230*/  STS.128 [R99+0x2010], R8 ;  /* 0x0020100863007388 */ /* 0x0003e20000000c00 */
[----:B------:R-:W-:Y:S01]  /*7240*/  F2FP.BF16.F32.PACK_AB R16, R17, R16 ;  /* 0x000000101110723e */ /* 0x000fe200000010ff */
[----:B------:R-:W-:Y:S01]  /*7250*/  FFMA R23, R49, R0, R23 ;  /* 0x0000000031177223 */ /* 0x000fe20000000017 */
[----:B------:R-:W-:Y:S01]  /*7260*/  LOP3.LUT R0, R70, 0xffff0000, RZ, 0xc0, !PT ;  /* 0xffff000046007812 */ /* 0x000fe200078ec0ff */
[C---:B------:R-:W-:Y:S01]  /*7270*/  FMUL R21, R47.reuse, R25 ;  /* 0x000000192f157220 */ /* 0x040fe20000400000 */
[----:B------:R-:W-:Y:S01]  /*7280*/  FMUL R22, R47, R26 ;  /* 0x0000001a2f167220 */ /* 0x000fe20000400000 */
[C---:B------:R-:W-:Y:S01]  /*7290*/  FFMA R20, R49.reuse, R2, R20 ;  /* 0x0000000231147223 */ /* 0x040fe20000000014 */
[C---:B------:R-:W-:Y:S01]  /*72a0*/  SHF.L.U32 R2, R76.reuse, 0x10, RZ ;  /* 0x000000104c027819 */ /* 0x040fe200000006ff */
[----:B------:R-:W-:Y:S01]  /*72b0*/  FFMA R21, R49, R0, R21 ;  /* 0x0000000031157223 */ /* 0x000fe20000000015 */
[----:B------:R-:W-:Y:S01]  /*72c0*/  LOP3.LUT R0, R71, 0xffff0000, RZ, 0xc0, !PT ;  /* 0xffff000047007812 */ /* 0x000fe200078ec0ff */
[----:B------:R-:W-:Y:S01]  /*72d0*/  FFMA R22, R49, R3, R22 ;  /* 0x0000000331167223 */ /* 0x000fe20000000016 */
[C---:B------:R-:W-:Y:S01]  /*72e0*/  FMUL R27, R47.reuse, R27 ;  /* 0x0000001b2f1b7220 */ /* 0x040fe20000400000 */
[----:B------:R-:W-:Y:S01]  /*72f0*/  LOP3.LUT R3, R76, 0xffff0000, RZ, 0xc0, !PT ;  /* 0xffff00004c037812 */ /* 0x000fe200078ec0ff */
[C---:B------:R-:W-:Y:S01]  /*7300*/  FMUL R25, R47.reuse, R29 ;  /* 0x0000001d2f197220 */ /* 0x040fe20000400000 */
[----:B------:R-:W-:Y:S01]  /*7310*/  FMUL R26, R47, R30 ;  /* 0x0000001e2f1a7220 */ /* 0x000fe20000400000 */
[C---:B------:R-:W-:Y:S01]  /*7320*/  FFMA R27, R49.reuse, R0, R27 ;  /* 0x00000000311b7223 */ /* 0x040fe2000000001b */
[----:B------:R-:W-:Y:S01]  /*7330*/  FFMA R24, R49, R2, R24 ;  /* 0x0000000231187223 */ /* 0x000fe20000000018 */
[----:B------:R-:W-:Y:S01]  /*7340*/  LOP3.LUT R0, R77, 0xffff0000, RZ, 0xc0, !PT ;  /* 0xffff00004d007812 */ /* 0x000fe200078ec0ff */
[----:B------:R-:W-:Y:S01]  /*7350*/  FFMA R25, R49, R3, R25 ;  /* 0x0000000331197223 */ /* 0x000fe20000000019 */
[----:B------:R-:W-:Y:S01]  /*7360*/  FMUL R31, R47, R31 ;  /* 0x0000001f2f1f7220 */ /* 0x000fe20000400000 */
[C---:B------:R-:W-:Y:S01]  /*7370*/  SHF.L.U32 R2, R78.reuse, 0x10, RZ ;  /* 0x000000104e027819 */ /* 0x040fe200000006ff */
[----:B------:R-:W-:Y:S01]  /*7380*/  FFMA R26, R49, R4, R26 ;  /* 0x00000004311a7223 */ /* 0x000fe2000000001a */
[----:B------:R-:W-:Y:S01]  /*7390*/  LOP3.LUT R3, R78, 0xffff0000, RZ, 0xc0, !PT ;  /* 0xffff00004e037812 */ /* 0x000fe200078ec0ff */
[----:B------:R-:W-:Y:S01]  /*73a0*/  FMUL R29, R47, R33 ;  /* 0x000000212f1d7220 */ /* 0x000fe20000400000 */
[----:B------:R-:W-:Y:S01]  /*73b0*/  SHF.L.U32 R4, R79, 0x10, RZ ;  /* 0x000000104f047819 */ /* 0x000fe200000006ff */
[----:B------:R-:W-:Y:S01]  /*73c0*/  FMUL R30, R47, R34 ;  /* 0x000000222f1e7220 */ /* 0x000fe20000400000 */
[----:B------:R-:W-:Y:S01]  /*73d0*/  F2FP.BF16.F32.PACK_AB R17, R23, R18 ;  /* 0x000000121711723e */ /* 0x000fe200000010ff */
[----:B------:R-:W-:Y:S01]  /*73e0*/  FFMA R31, R49, R0, R31 ;  /* 0x00000000311f7223 */ /* 0x000fe2000000001f */
[----:B------:R-:W-:Y:S01]  /*73f0*/  FMUL R35, R47, R35 ;  /* 0x000000232f237220 */ /* 0x000fe20000400000 */
[----:B------:R-:W-:Y:S01]  /*7400*/  F2FP.BF16.F32.PACK_AB R18, R21, R20 ;  /* 0x000000141512723e */ /* 0x000fe200000010ff */
[----:B------:R-:W-:Y:S01]  /*7410*/  FFMA R28, R49, R2, R28 ;  /* 0x00000002311c7223 */ /* 0x000fe2000000001c */
[----:B------:R-:W-:Y:S01]  /*7420*/  F2FP.BF16.F32.PACK_AB R19, R27, R22 ;  /* 0x000000161b13723e */ /* 0x000fe200000010ff */
[C---:B------:R-:W-:Y:S01]  /*7430*/  FFMA R29, R49.reuse, R3, R29 ;  /* 0x00000003311d7223 */ /* 0x040fe2000000001d */
[C---:B------:R-:W-:Y:S01]  /*7440*/  FFMA R30, R49.reuse, R4, R30 ;  /* 0x00000004311e7223 */ /* 0x040fe2000000001e */
[----:B------:R-:W-:Y:S01]  /*7450*/  FFMA R35, R49, R5, R35 ;  /* 0x0000000531237223 */ /* 0x000fe20000000023 */
[----:B------:R-:W-:Y:S01]  /*7460*/  F2FP.BF16.F32.PACK_AB R24, R25, R24 ;  /* 0x000000181918723e */ /* 0x000fe200000010ff */
[----:B------:R1:W-:Y:S01]  /*7470*/  STS.128 [R98+0x2020], R16 ;  /* 0x0020201062007388 */ /* 0x0003e20000000c00 */
[----:B------:R-:W-:Y:S02]  /*7480*/  F2FP.BF16.F32.PACK_AB R25, R31, R26 ;  /* 0x0000001a1f19723e */ /* 0x000fe400000010ff */
[----:B------:R-:W-:Y:S02]  /*7490*/  F2FP.BF16.F32.PACK_AB R26, R29, R28 ;  /* 0x0000001c1d1a723e */ /* 0x000fe400000010ff */
[----:B------:R-:W-:Y:S02]  /*74a0*/  F2FP.BF16.F32.PACK_AB R27, R35, R30 ;  /* 0x0000001e231b723e */ /* 0x000fe400000010ff */
[----:B------:R-:W-:Y:S02]  /*74b0*/  LEA R0, R65, UR48, 0x3 ;  /* 0x0000003041007c11 */ /* 0x000fe4000f8e18ff */
[----:B------:R-:W-:Y:S01]  /*74c0*/  @P6 SHF.L.U32 R2, R97, 0x1f, RZ ;  /* 0x0000001f61026819 */ /* 0x000fe200000006ff */
        /* <DEDUP_REMOVED lines=9> */
[----:B------:R-:W-:Y:S02]  /*7560*/  UIADD3 UR8, UP0, UPT, UR52, 0xa80, URZ ;  /* 0x00000a8034087890 */ /* 0x000fe4000ff1e0ff */
[----:B------:R-:W-:Y:S02]  /*7570*/  UIADD3 UR5, UPT, UPT, UR41, 0x20, URZ ;  /* 0x0000002029057890 */ /* 0x000fe4000fffe0ff */
[----:B------:R-:W-:Y:S02]  /*7580*/  UIADD3 UR4, UPT, UPT, UR48, 0x2200, URZ ;  /* 0x0000220030047890 */ /* 0x000fe4000fffe0ff */
[----:B------:R-:W-:Y:S01]  /*7590*/  UIADD3.X UR9, UPT, UPT, URZ, UR53, URZ, UP0, !UPT ;  /* 0x00000035ff097290 */ /* 0x000fe200087fe4ff */
[----:B------:R-:W-:Y:S01]  /*75a0*/  UMOV UR6, UR42 ;  /* 0x0000002a00067c82 */ /* 0x000fe20008000000 */
[----:B------:R-:W-:Y:S07]  /*75b0*/  UMOV UR7, UR36 ;  /* 0x0000002400077c82 */ /* 0x000fee0008000000 */
[----:B------:R2:W-:Y:S01]  /*75c0*/  UTMASTG.3D [UR4], [UR8] ;  /* 0x00000004080073b5 */ /* 0x0005e20008010000 */
[----:B------:R0:W-:Y:S01]  /*75d0*/  UTMACMDFLUSH ;  /* 0x00000000000079b7 */ /* 0x0001e20000000000 */
[----:B--2---:R-:W-:Y:S04]  /*75e0*/  DEPBAR.LE SB0, 0x1 ;  /* 0x000080400000791a */ /* 0x004fe80000000000 */
.L_x_111:
[----:B------:R-:W-:Y:S05]  /*75f0*/  BSYNC.RECONVERGENT B0 ;  /* 0x0000000000007941 */ /* 0x000fea0003800200 */
.L_x_110:
[----:B------:R-:W-:Y:S01]  /*7600*/  BAR.SYNC.DEFER_BLOCKING 0x1, 0x80 ;  /* 0x0042000000007b1d */ /* 0x000fe20000010000 */
[----:B------:R-:W-:Y:S04]  /*7610*/  UIADD3 UR40, UPT, UPT, UR51, 0x1, URZ ;  /* 0x0000000133287890 */ /* 0x000fe8000fffe0ff */
[----:B------:R-:W-:Y:S04]  /*7620*/  UISETP.NE.AND UP0, UPT, UR40, 0x4, UPT ;  /* 0x000000042800788c */ /* 0x000fe8000bf05270 */
[----:B------:R-:W-:Y:S01]  /*7630*/  USEL UR40, UR40, URZ, UP0 ;  /* 0x000000ff28287287 */ /* 0x000fe20008000000 */
[----:B------:R2:W-:Y:S01]  /*7640*/  @P6 SYNCS.ARRIVE.TRANS64.RED.A1T0 RZ, [R72+URZ], RZ ;  /* 0x000000ff48ff69a7 */ /* 0x0005e200081004ff */
[----:B------:R-:W-:Y:S01]  /*7650*/  BSSY B1, `(.L_x_112) ;  /* 0x0000017000017945 */ /* 0x000fe20003800000 */
[----:B------:R-:W4:Y:S02]  /*7660*/  @P6 SYNCS.PHASECHK.TRANS64.TRYWAIT P0, [R0+URZ+0x50], R2 ;  /* 0x00005002000065a7 */ /* 0x000f2400080011ff */
[----:B----4-:R-:W-:Y:S01]  /*7670*/  @P6 SEL R66, RZ, 0x1, !P0 ;  /* 0x00000001ff426807 */ /* 0x010fe20004000000 */
[----:B--2---:R-:W-:Y:S06]  /*7680*/  @!P6 BRA `(.L_x_113) ;  /* 0x00000000004ce947 */ /* 0x004fec0003800000 */
        /* <DEDUP_REMOVED lines=9> */
[----:B------:R-:W-:Y:S04]  /*7720*/  SHF.L.U32 R6, R97, 0x1f, RZ ;  /* 0x0000001f61067819 */ /* 0x000fe800000006ff */
[----:B------:R-:W2:Y:S02]  /*7730*/  SYNCS.PHASECHK.TRANS64.TRYWAIT P0, [R0+URZ+0x50], R6 ;  /* 0x00005006000075a7 */ /* 0x000ea400080011ff */
[----:B--2---:R-:W-:Y:S05]  /*7740*/  @!P0 BRA `(.L_x_116) ;  /* 0x0000002400548947 */ /* 0x004fea0003800000 */
.L_x_115:
[----:B------:R-:W-:Y:S05]  /*7750*/  BSYNC B0 ;  /* 0x0000000000007941 */ /* 0x000fea0003800000 */
.L_x_114:
[----:B------:R-:W-:Y:S02]  /*7760*/  ISETP.NE.AND P0, PT, R67, RZ, PT ;  /* 0x000000ff4300720c */ /* 0x000fe40003f05270 */
[----:B------:R-:W-:Y:S11]  /*7770*/  IADD3 R65, PT, PT, R65, 0x1, RZ ;  /* 0x0000000141417810 */ /* 0x000ff60007ffe0ff */
[----:B------:R4:W1:Y:S04]  /*7780*/  @P0 LDS.128 R56, [R5] ;  /* 0x0000000005380984 */ /* 0x0008680000000c00 */
[----:B------:R4:W1:Y:S04]  /*7790*/  @P0 LDS.128 R60, [R4+0x10] ;  /* 0x00001000043c0984 */ /* 0x0008680000000c00 */
[----:B------:R4:W1:Y:S04]  /*77a0*/  @P0 LDS.128 R68, [R3+0x20] ;  /* 0x0000200003440984 */ /* 0x0008680000000c00 */
[----:B------:R4:W1:Y:S02]  /*77b0*/  @P0 LDS.128 R76, [R2+0x30] ;  /* 0x00003000024c0984 */ /* 0x0008640000000c00 */
.L_x_113:
[----:B------:R-:W-:Y:S05]  /*77c0*/  BSYNC B1 ;  /* 0x0000000000017941 */ /* 0x000fea0003800000 */
.L_x_112:
        /* <DEDUP_REMOVED lines=21> */
.L_x_117:
        /* <DEDUP_REMOVED lines=146> */
.L_x_119:
[----:B------:R-:W-:Y:S05]  /*8240*/  BSYNC.RECONVERGENT B0 ;  /* 0x0000000000007941 */ /* 0x000fea0003800200 */
.L_x_118:
        /* <DEDUP_REMOVED lines=21> */
.L_x_123:
[----:B------:R-:W-:Y:S05]  /*83a0*/  BSYNC B0 ;  /* 0x0000000000007941 */ /* 0x000fea0003800000 */
.L_x_122:
[----:B------:R-:W-:Y:S11]  /*83b0*/  ISETP.NE.AND P0, PT, R67, RZ, PT ;  /* 0x000000ff4300720c */ /* 0x000ff60003f05270 */
[----:B------:R-:W-:Y:S02]  /*83c0*/  @!UPT UIADD3 URZ, UPT, UPT, URZ, URZ, URZ ;  /* 0x000000fffffff290 */ /* 0x000fe4000fffe0ff */
[----:B------:R4:W1:Y:S04]  /*83d0*/  @P0 LDS.128 R56, [R4] ;  /* 0x0000000004380984 */ /* 0x0008680000000c00 */
[----:B------:R4:W1:Y:S04]  /*83e0*/  @P0 LDS.128 R60, [R3+0x10] ;  /* 0x00001000033c0984 */ /* 0x0008680000000c00 */
[----:B------:R4:W1:Y:S04]  /*83f0*/  @P0 LDS.128 R68, [R2+0x20] ;  /* 0x0000200002440984 */ /* 0x0008680000000c00 */
[----:B------:R4:W1:Y:S02]  /*8400*/  @P0 LDS.128 R76, [R65+0x30] ;  /* 0x00003000414c0984 */ /* 0x0008640000000c00 */
.L_x_121:
[----:B------:R-:W-:Y:S05]  /*8410*/  BSYNC B1 ;  /* 0x0000000000017941 */ /* 0x000fea0003800000 */
.L_x_120:
        /* <DEDUP_REMOVED lines=21> */
.L_x_125:
[----:B------:R-:W-:Y:S01]  /*8570*/  ISETP.NE.AND P0, PT, R102, RZ, PT ;  /* 0x000000ff6600720c */ /* 0x000fe20003f05270 */
[----:B------:R-:W-:Y:S05]  /*8580*/  WARPSYNC.ALL ;  /* 0x0000000000007948 */ /* 0x000fea0003800000 */
[----:B------:R-:W-:Y:S01]  /*8590*/  R2UR UR4, R48 ;  /* 0x00000000300472ca */ /* 0x000fe200000e0000 */
[----:B------:R-:W-:Y:S01]  /*85a0*/  BSSY.RECONVERGENT B0, `(.L_x_126) ;  /* 0x000008c000007945 */ /* 0x000fe20003800200 */
[----:B------:R-:W-:Y:S02]  /*85b0*/  R2UR UR5, R64 ;  /* 0x00000000400572ca */ /* 0x000fe400000e0000 */
[C---:B-1----:R-:W-:Y:S02]  /*85c0*/  SHF.L.U32 R0, R56.reuse, 0x10, RZ ;  /* 0x0000001038007819 */ /* 0x042fe400000006ff */
[----:B----4-:R-:W-:Y:S02]  /*85d0*/  LOP3.LUT R2, R56, 0xffff0000, RZ, 0xc0, !PT ;  /* 0xffff000038027812 */ /* 0x010fe400078ec0ff */
[C---:B------:R-:W-:Y:S02]  /*85e0*/  SHF.L.U32 R3, R57.reuse, 0x10, RZ ;  /* 0x0000001039037819 */ /* 0x040fe400000006ff */
[----:B------:R-:W-:Y:S02]  /*85f0*/  LOP3.LUT R48, R57, 0xffff0000, RZ, 0xc0, !PT ;  /* 0xffff000039307812 */ /* 0x000fe400078ec0ff */
[C---:B------:R-:W-:Y:S01]  /*8600*/  SHF.L.U32 R50, R58.reuse, 0x10, RZ ;  /* 0x000000103a327819 */ /* 0x040fe200000006ff */
[----:B------:R-:W1:Y:S01]  /*8610*/  LDTM.x32 R4, tmem[UR4+0x60] ;  /* 0x00006004000479ee */ /* 0x000e6200082c0000 */
[----:B------:R-:W-:Y:S01]  /*8620*/  LOP3.LUT R51, R58, 0xffff0000, RZ, 0xc0, !PT ;  /* 0xffff00003a337812 */ /* 0x000fe200078ec0ff */
[----:B------:R-:W-:Y:S01]  /*8630*/  NOP ;  /* 0x0000000000007918 */ /* 0x000fe20000000000 */
[C---:B------:R-:W-:Y:S01]  /*8640*/  SHF.L.U32 R52, R59.reuse, 0x10, RZ ;  /* 0x000000103b347819 */ /* 0x040fe200000006ff */
[----:B------:R-:W-:Y:S01]  /*8650*/  UIADD3 UR5, UPT, UPT, UR5, 0xd0, URZ ;  /* 0x000000d005057890 */ /* 0x000fe2000fffe0ff */
[----:B------:R-:W-:Y:S02]  /*8660*/  LOP3.LUT R53, R59, 0xffff0000, RZ, 0xc0, !PT ;  /* 0xffff00003b357812 */ /* 0x000fe400078ec0ff */
[C---:B------:R-:W-:Y:S01]  /*8670*/  SHF.L.U32 R54, R60.reuse, 0x10, RZ ;  /* 0x000000103c367819 */ /* 0x040fe200000006ff */
[----:B------:R-:W-:Y:S01]  /*8680*/  UPRMT UR5, UR37, 0x654, UR5 ;  /* 0x0000065425057896 */ /* 0x000fe20008000005 */
[----:B------:R-:W-:Y:S02]  /*8690*/  LOP3.LUT R55, R60, 0xffff0000, RZ, 0xc0, !PT ;  /* 0xffff00003c377812 */ /* 0x000fe400078ec0ff */
[C---:B------:R-:W-:Y:S02]  /*86a0*/  SHF.L.U32 R56, R61.reuse, 0x10, RZ ;  /* 0x000000103d387819 */ /* 0x040fe400000006ff */
[----:B------:R-:W-:Y:S02]  /*86b0*/  LOP3.LUT R57, R61, 0xffff0000, RZ, 0xc0, !PT ;  /* 0xffff00003d397812 */ /* 0x000fe400078ec0ff */
[C---:B------:R-:W-:Y:S02]  /*86c0*/  SHF.L.U32 R58, R62.reuse, 0x10, RZ ;  /* 0x000000103e3a7819 */ /* 0x040fe400000006ff */
[----:B------:R-:W-:Y:S01]  /*86d0*/  LOP3.LUT R59, R62, 0xffff0000, RZ, 0xc0, !PT ;  /* 0xffff00003e3b7812 */ /* 0x000fe200078ec0ff */
[----:B-1----:R-:W-:Y:S01]  /*86e0*/  SYNCS.ARRIVE.TRANS64.RED.A1T0 RZ, [UR5], RZ ;  /* 0x000000ffffff79a7 */ /* 0x002fe20008100405 */
[C---:B------:R-:W-:Y:S02]  /*86f0*/  SHF.L.U32 R60, R63.reuse, 0x10, RZ ;  /* 0x000000103f3c7819 */ /* 0x040fe400000006ff */
[----:B------:R-:W-:Y:S02]  /*8700*/  LOP3.LUT R61, R63, 0xffff0000, RZ, 0xc0, !PT ;  /* 0xffff00003f3d7812 */ /* 0x000fe400078ec0ff */
[C---:B------:R-:W-:Y:S01]  /*8710*/  SHF.L.U32 R62, R68.reuse, 0x10, RZ ;  /* 0x00000010443e7819 */ /* 0x040fe200000006ff */
[C---:B------:R-:W-:Y:S01]  /*8720*/  FMUL R4, R47.reuse, R4 ;  /* 0x000000042f047220 */ /* 0x040fe20000400000 */
[C---:B------:R-:W-:Y:S01]  /*8730*/  FMUL R5, R47.reuse, R5 ;  /* 0x000000052f057220 */ /* 0x040fe20000400000 */
[----:B------:R-:W-:Y:S01]  /*8740*/  FMUL R6, R47, R6 ;  /* 0x000000062f067220 */ /* 0x000fe20000400000 */
[----:B------:R-:W-:Y:S01]  /*8750*/  LOP3.LUT R63, R68, 0xffff0000, RZ, 0xc0, !PT ;  /* 0xffff0000443f7812 */ /* 0x000fe200078ec0ff */
[C---:B------:R-:W-:Y:S01]  /*8760*/  FFMA R4, R49.reuse, R0, R4 ;  /* 0x0000000031047223 */ /* 0x040fe20000000004 */
[----:B------:R-:W-:Y:S01]  /*8770*/  FFMA R5, R49, R2, R5 ;  /* 0x0000000231057223 */ /* 0x000fe20000000005 */
[----:B------:R-:W-:Y:S01]  /*8780*/  SHF.L.U32 R64, R69, 0x10, RZ ;  /* 0x0000001045407819 */ /* 0x000fe200000006ff */
[----:B------:R-:W-:Y:S01]  /*8790*/  FFMA R6, R49, R3, R6 ;  /* 0x0000000331067223 */ /* 0x000fe20000000006 */
[----:B------:R-:W-:Y:S01]  /*87a0*/  FMUL R7, R47, R7 ;  /* 0x000000072f077220 */ /* 0x000fe20000400000 */
[----:B------:R-:W-:Y:S01]  /*87b0*/  LOP3.LUT R65, R69, 0xffff0000, RZ, 0xc0, !PT ;  /* 0xffff000045417812 */ /* 0x000fe200078ec0ff */
[----:B------:R-:W-:Y:S01]  /*87c0*/  FMUL R8, R47, R8 ;  /* 0x000000082f087220 */ /* 0x000fe20000400000 */
[----:B------:R-:W-:Y:S01]  /*87d0*/  F2FP.BF16.F32.PACK_AB R4, R5, R4 ;  /* 0x000000040504723e */ /* 0x000fe200000010ff */
[----:B------:R-:W-:Y:S01]  /*87e0*/  FFMA R7, R49, R48, R7 ;  /* 0x0000003031077223 */ /* 0x000fe20000000007 */
[----:B------:R-:W-:Y:S01]  /*87f0*/  FMUL R9, R47, R9 ;  /* 0x000000092f097220 */ /* 0x000fe20000400000 */
[----:B------:R-:W-:Y:S01]  /*8800*/  FFMA R8, R49, R50, R8 ;  /* 0x0000003231087223 */ /* 0x000fe20000000008 */
[C---:B------:R-:W-:Y:S01]  /*8810*/  SHF.L.U32 R66, R70.reuse, 0x10, RZ ;  /* 0x0000001046427819 */ /* 0x040fe200000006ff */
[----:B------:R-:W-:Y:S01]  /*8820*/  FMUL R0, R47, R10 ;  /* 0x0000000a2f007220 */ /* 0x000fe20000400000 */
[----:B------:R-:W-:Y:S01]  /*8830*/  F2FP.BF16.F32.PACK_AB R5, R7, R6 ;  /* 0x000000060705723e */ /* 0x000fe200000010ff */
[----:B------:R-:W-:Y:S01]  /*8840*/  FFMA R9, R49, R51, R9 ;  /* 0x0000003331097223 */ /* 0x000fe20000000009 */
[----:B------:R-:W-:Y:S01]  /*8850*/  FMUL R2, R47, R11 ;  /* 0x0000000b2f027220 */ /* 0x000fe20000400000 */
[----:B------:R-:W-:Y:S01]  /*8860*/  FFMA R0, R49, R52, R0 ;  /* 0x0000003431007223 */ /* 0x000fe20000000000 */
[----:B------:R-:W-:Y:S01]  /*8870*/  LOP3.LUT R67, R70, 0xffff0000, RZ, 0xc0, !PT ;  /* 0xffff000046437812 */ /* 0x000fe200078ec0ff */
[----:B------:R-:W-:Y:S01]  /*8880*/  FMUL R3, R47, R12 ;  /* 0x0000000c2f037220 */ /* 0x000fe20000400000 */
[----:B------:R-:W-:Y:S01]  /*8890*/  F2FP.BF16.F32.PACK_AB R6, R9, R8 ;  /* 0x000000080906723e */ /* 0x000fe200000010ff */
[----:B------:R-:W-:Y:S01]  /*88a0*/  FFMA R2, R49, R53, R2 ;  /* 0x0000003531027223 */ /* 0x000fe20000000002 */
[----:B------:R-:W-:Y:S01]  /*88b0*/  FMUL R10, R47, R13 ;  /* 0x0000000d2f0a7220 */ /* 0x000fe20000400000 */
[----:B------:R-:W-:Y:S01]  /*88c0*/  FFMA R3, R49, R54, R3 ;  /* 0x0000003631037223 */ /* 0x000fe20000000003 */
[----:B------:R-:W-:Y:S01]  /*88d0*/  SHF.L.U32 R68, R71, 0x10, RZ ;  /* 0x0000001047447819 */ /* 0x000fe200000006ff */
[----:B------:R-:W-:Y:S01]  /*88e0*/  FMUL R11, R47, R14 ;  /* 0x0000000e2f0b7220 */ /* 0x000fe20000400000 */
[----:B------:R-:W-:Y:S01]  /*88f0*/  F2FP.BF16.F32.PACK_AB R7, R2, R0 ;  /* 0x000000000207723e */ /* 0x000fe200000010ff */
[----:B------:R-:W-:Y:S01]  /*8900*/  FFMA R10, R49, R55, R10 ;  /* 0x00000037310a7223 */ /* 0x000fe2000000000a */
[C---:B------:R-:W-:Y:S01]  /*8910*/  FMUL R15, R47.reuse, R15 ;  /* 0x0000000f2f0f7220 */ /* 0x040fe20000400000 */
[C---:B------:R-:W-:Y:S01]  /*8920*/  FMUL R12, R47.reuse, R16 ;  /* 0x000000102f0c7220 */ /* 0x040fe20000400000 */
[----:B------:R-:W-:Y:S01]  /*8930*/  FMUL R13, R47, R17 ;  /* 0x000000112f0d7220 */ /* 0x000fe20000400000 */
[----:B------:R1:W-:Y:S01]  /*8940*/  STS.128 [R100+0x6000], R4 ;  /* 0x0060000464007388 */ /* 0x0003e20000000c00 */
[----:B------:R-:W-:Y:S01]  /*8950*/  LOP3.LUT R69, R71, 0xffff0000, RZ, 0xc0, !PT ;  /* 0xffff000047457812 */ /* 0x000fe200078ec0ff */
[C---:B------:R-:W-:Y:S01]  /*8960*/  FFMA R11, R49.reuse, R56, R11 ;  /* 0x00000038310b7223 */ /* 0x040fe2000000000b */
[----:B------:R-:W-:Y:S01]  /*8970*/  SHF.L.U32 R70, R76, 0x10, RZ ;  /* 0x000000104c467819 */ /* 0x000fe200000006ff */
[C---:B------:R-:W-:Y:S01]  /*8980*/  FFMA R15, R49.reuse, R57, R15 ;  /* 0x00000039310f7223 */ /* 0x040fe2000000000f */
[----:B------:R-:W-:Y:S01]  /*8990*/  F2FP.BF16.F32.PACK_AB R8, R10, R3 ;  /* 0x000000030a08723e */ /* 0x000fe200000010ff */
[C---:B------:R-:W-:Y:S01]  /*89a0*/  FFMA R12, R49.reuse, R58, R12 ;  /* 0x0000003a310c7223 */ /* 0x040fe2000000000c */
[----:B------:R-:W-:Y:S01]  /*89b0*/  FFMA R13, R49, R59, R13 ;  /* 0x0000003b310d7223 */ /* 0x000fe2000000000d */
[C---:B------:R-:W-:Y:S01]  /*89c0*/  FMUL R14, R47.reuse, R18 ;  /* 0x000000122f0e7220 */ /* 0x040fe20000400000 */
[C---:B------:R-:W-:Y:S01]  /*89d0*/  FMUL R19, R47.reuse, R19 ;  /* 0x000000132f137220 */ /* 0x040fe20000400000 */
[C---:B------:R-:W-:Y:S01]  /*89e0*/  FMUL R16, R47.reuse, R20 ;  /* 0x000000142f107220 */ /* 0x040fe20000400000 */
[----:B------:R-:W-:Y:S01]  /*89f0*/  FMUL R17, R47, R21 ;  /* 0x000000152f117220 */ /* 0x000fe20000400000 */
[----:B------:R-:W-:Y:S01]  /*8a00*/  FFMA R14, R49, R60, R14 ;  /* 0x0000003c310e7223 */ /* 0x000fe2000000000e */
        /* <DEDUP_REMOVED lines=9> */
[----:B------:R-:W-:Y:S01]  /*8aa0*/  F2FP.BF16.F32.PACK_AB R9, R15, R11 ;  /* 0x0000000b0f09723e */ /* 0x000fe200000010ff */
[----:B------:R-:W-:Y:S01]  /*8ab0*/  FFMA R23, R49, R65, R23 ;  /* 0x0000004131177223 */ /* 0x000fe20000000017 */
[----:B------:R-:W-:Y:S01]  /*8ac0*/  FMUL R27, R47, R27 ;  /* 0x0000001b2f1b7220 */ /* 0x000fe20000400000 */
[----:B------:R-:W-:Y:S01]  /*8ad0*/  F2FP.BF16.F32.PACK_AB R10, R13, R12 ;  /* 0x0000000c0d0a723e */ /* 0x000fe200000010ff */
[----:B------:R-:W-:Y:S01]  /*8ae0*/  FFMA R20, R49, R66, R20 ;  /* 0x0000004231147223 */ /* 0x000fe20000000014 */
[----:B------:R-:W-:Y:S01]  /*8af0*/  F2FP.BF16.F32.PACK_AB R11, R19, R14 ;  /* 0x0000000e130b723e */ /* 0x000fe200000010ff */
[----:B------:R-:W-:Y:S01]  /*8b00*/  FMUL R24, R47, R28 ;  /* 0x0000001c2f187220 */ /* 0x000fe20000400000 */
[----:B------:R-:W-:Y:S01]  /*8b10*/  LOP3.LUT R71, R76, 0xffff0000, RZ, 0xc0, !PT ;  /* 0xffff00004c477812 */ /* 0x000fe200078ec0ff */
[----:B------:R-:W-:Y:S01]  /*8b20*/  FFMA R21, R49, R67, R21 ;  /* 0x0000004331157223 */ /* 0x000fe20000000015 */
[----:B------:R-:W-:Y:S01]  /*8b30*/  SHF.L.U32 R72, R77, 0x10, RZ ;  /* 0x000000104d487819 */ /* 0x000fe200000006ff */
[----:B------:R1:W-:Y:S01]  /*8b40*/  STS.128 [R99+0x6010], R8 ;  /* 0x0060100863007388 */ /* 0x0003e20000000c00 */
[----:B------:R-:W-:Y:S01]  /*8b50*/  FMUL R25, R47, R29 ;  /* 0x0000001d2f197220 */ /* 0x000fe20000400000 */
[----:B------:R-:W-:Y:S01]  /*8b60*/  FFMA R22, R49, R68, R22 ;  /* 0x0000004431167223 */ /* 0x000fe20000000016 */
[----:B------:R-:W-:Y:S01]  /*8b70*/  LOP3.LUT R73, R77, 0xffff0000, RZ, 0xc0, !PT ;  /* 0xffff00004d497812 */ /* 0x000fe200078ec0ff */
[----:B------:R-:W-:Y:S01]  /*8b80*/  FMUL R26, R47, R30 ;  /* 0x0000001e2f1a7220 */ /* 0x000fe20000400000 */
[----:B------:R-:W-:Y:S01]  /*8b90*/  FFMA R27, R49, R69, R27 ;  /* 0x00000045311b7223 */ /* 0x000fe2000000001b */
[C---:B------:R-:W-:Y:S01]  /*8ba0*/  SHF.L.U32 R74, R78.reuse, 0x10, RZ ;  /* 0x000000104e4a7819 */ /* 0x040fe200000006ff */
[----:B------:R-:W-:Y:S01]  /*8bb0*/  FMUL R31, R47, R31 ;  /* 0x0000001f2f1f7220 */ /* 0x000fe20000400000 */
[----:B------:R-:W-:Y:S01]  /*8bc0*/  FFMA R24, R49, R70, R24 ;  /* 0x0000004631187223 */ /* 0x000fe20000000018 */
[----:B------:R-:W-:Y:S01]  /*8bd0*/  LOP3.LUT R75, R78, 0xffff0000, RZ, 0xc0, !PT ;  /* 0xffff00004e4b7812 */ /* 0x000fe200078ec0ff */
[----:B------:R-:W-:Y:S01]  /*8be0*/  FMUL R28, R47, R32 ;  /* 0x000000202f1c7220 */ /* 0x000fe20000400000 */
[----:B------:R-:W-:Y:S01]  /*8bf0*/  FFMA R25, R49, R71, R25 ;  /* 0x0000004731197223 */ /* 0x000fe20000000019 */
[----:B------:R-:W-:Y:S01]  /*8c00*/  SHF.L.U32 R76, R79, 0x10, RZ ;  /* 0x000000104f4c7819 */ /* 0x000fe200000006ff */
[----:B------:R-:W-:Y:S01]  /*8c10*/  FMUL R29, R47, R33 ;  /* 0x000000212f1d7220 */ /* 0x000fe20000400000 */
[----:B------:R-:W-:Y:S01]  /*8c20*/  F2FP.BF16.F32.PACK_AB R16, R17, R16 ;  /* 0x000000101110723e */ /* 0x000fe200000010ff */
[----:B------:R-:W-:Y:S01]  /*8c30*/  FFMA R26, R49, R72, R26 ;  /* 0x00000048311a7223 */ /* 0x000fe2000000001a */
[----:B------:R-:W-:Y:S01]  /*8c40*/  LOP3.LUT R77, R79, 0xffff0000, RZ, 0xc0, !PT ;  /* 0xffff00004f4d7812 */ /* 0x000fe200078ec0ff */
        /* <DEDUP_REMOVED lines=33> */
.L_x_127:
[----:B------:R-:W-:Y:S05]  /*8e60*/  BSYNC.RECONVERGENT B0 ;  /* 0x0000000000007941 */ /* 0x000fea0003800200 */
.L_x_126:
[----:B------:R-:W-:Y:S01]  /*8e70*/  BAR.SYNC.DEFER_BLOCKING 0x1, 0x80 ;  /* 0x0042000000007b1d */ /* 0x000fe20000010000 */
[----:B------:R-:W-:Y:S01]  /*8e80*/  UISETP.NE.AND UP0, UPT, UR49, -0x4, UPT ;  /* 0xfffffffc3100788c */ /* 0x000fe2000bf05270 */
[----:B------:R-:W-:Y:S08]  /*8e90*/  IADD3 R45, PT, PT, R45, 0x1, RZ ;  /* 0x000000012d2d7810 */ /* 0x000ff00007ffe0ff */
[----:B------:R-:W-:Y:S05]  /*8ea0*/  BRA.U !UP0, `(.L_x_128) ;  /* 0x0000000108287547 */ /* 0x000fea000b800000 */
[----:B------:R-:W-:Y:S01]  /*8eb0*/  ISETP.NE.AND P0, PT, R107, RZ, PT ;  /* 0x000000ff6b00720c */ /* 0x000fe20003f05270 */
[----:B------:R-:W-:Y:S01]  /*8ec0*/  IMAD.U32 R2, RZ, RZ, UR51 ;  /* 0x00000033ff027e24 */ /* 0x000fe2000f8e00ff */
[----:B------:R-:W-:Y:S01]  /*8ed0*/  UIADD3 UR51, UPT, UPT, UR51, 0x1, URZ ;  /* 0x0000000133337890 */ /* 0x000fe2000fffe0ff */
[----:B------:R-:W-:Y:S03]  /*8ee0*/  IMAD.U32 R0, RZ, RZ, UR37 ;  /* 0x00000025ff007e24 */ /* 0x000fe6000f8e00ff */
[----:B------:R-:W-:Y:S04]  /*8ef0*/  UISETP.NE.AND UP0, UPT, UR51, 0x4, UPT ;  /* 0x000000043300788c */ /* 0x000fe8000bf05270 */
[----:B------:R-:W-:Y:S03]  /*8f00*/  USEL UR51, UR51, URZ, UP0 ;  /* 0x000000ff33337287 */ /* 0x000fe60008000000 */
[----:B------:R-:W-:Y:S05]  /*8f10*/  @P0 LEA R2, R2, UR48, 0x3 ;  /* 0x0000003002020c11 */ /* 0x000fea000f8e18ff */
[----:B------:R-:W-:Y:S05]  /*8f20*/  @P0 VIADD R2, R2, 0x70 ;  /* 0x0000007002020836 */ /* 0x000fea0000000000 */
[----:B------:R-:W-:Y:S04]  /*8f30*/  @P0 PRMT R0, R0, 0x654, R2 ;  /* 0x0000065400000816 */ /* 0x000fe80000000002 */
[----:B------:R2:W-:Y:S03]  /*8f40*/  @P0 SYNCS.ARRIVE.TRANS64.RED.A1T0 RZ, [R0+URZ], RZ ;  /* 0x000000ff00ff09a7 */ /* 0x0005e600081004ff */
.L_x_128:
[----:B------:R-:W-:Y:S01]  /*8f50*/  ISETP.NE.AND P2, PT, R103, RZ, PT ;  /* 0x000000ff6700720c */ /* 0x000fe20003f45270 */
[----:B------:R-:W-:Y:S01]  /*8f60*/  IMAD.IADD R2, R43, 0x1, R86 ;  /* 0x000000012b027824 */ /* 0x000fe200078e0256 */
[----:B------:R-:W-:Y:S01]  /*8f70*/  ISETP.NE.AND P0, PT, R105, 0x2, PT ;  /* 0x000000026900780c */ /* 0x000fe20003f05270 */
[----:B--2---:R-:W-:Y:S01]  /*8f80*/  IMAD.IADD R0, R44, 0x1, R87 ;  /* 0x000000012c007824 */ /* 0x004fe200078e0257 */
[----:B------:R-:W-:Y:S01]  /*8f90*/  ISETP.NE.AND P1, PT, R45, 0x2, PT ;  /* 0x000000022d00780c */ /* 0x000fe20003f25270 */
[----:B------:R-:W-:Y:S01]  /*8fa0*/  UIADD3 UR49, UPT, UPT, UR49, 0x4, URZ ;  /* 0x0000000431317890 */ /* 0x000fe2000fffe0ff */
[----:B------:R-:W-:Y:S02]  /*8fb0*/  R2UR UR12, R2 ;  /* 0x00000000020c72ca */ /* 0x000fe400000e0000 */
[----:B------:R-:W-:Y:S02]  /*8fc0*/  R2UR UR20, R0 ;  /* 0x00000000001472ca */ /* 0x000fe400000e0000 */
[----:B------:R-:W-:Y:S02]  /*8fd0*/  SEL R2, RZ, 0x1, P0 ;  /* 0x00000001ff027807 */ /* 0x000fe40000000000 */
[----:B------:R-:W-:Y:S02]  /*8fe0*/  SEL R0, RZ, 0x1, P1 ;  /* 0x00000001ff007807 */ /* 0x000fe40000800000 */
[----:B------:R-:W-:Y:S02]  /*8ff0*/  @P2 R2UR UR36, R94 ;  /* 0x000000005e2422ca */ /* 0x000fe400000e0000 */
[----:B------:R-:W-:Y:S02]  /*9000*/  LOP3.LUT R95, R95, R2, RZ, 0x3c, !PT ;  /* 0x000000025f5f7212 */ /* 0x000fe400078e3cff */
[----:B------:R-:W-:Y:S02]  /*9010*/  LOP3.LUT R96, R96, R0, RZ, 0x3c, !PT ;  /* 0x0000000060607212 */ /* 0x000fe400078e3cff */
[----:B------:R-:W-:Y:S02]  /*9020*/  SEL R105, R105, RZ, P0 ;  /* 0x000000ff69697207 */ /* 0x000fe40000000000 */
[----:B------:R-:W-:Y:S01]  /*9030*/  SEL R45, R45, RZ, P1 ;  /* 0x000000ff2d2d7207 */ /* 0x000fe20000800000 */
[----:B------:R-:W-:Y:S06]  /*9040*/  @P2 BRA `(.L_x_129) ;  /* 0xffffffc000502947 */ /* 0x000fec000383ffff */
[----:B------:R-:W-:-:S09]  /*9050*/  UISETP.NE.AND UP0, UPT, UR50, URZ, UPT ;  /* 0x000000ff3200728c */ /* 0x000fd2000bf05270 */
[----:B------:R-:W-:Y:S05]  /*9060*/  BRA.U !UP0, `(.L_x_130) ;  /* 0x0000000108487547 */ /* 0x000fea000b800000 */
[----:B------:R-:W2:Y:S02]  /*9070*/  LDCU.64 UR4, c[0x0][0xc90] ;  /* 0x00019200ff0477ac */ /* 0x000ea40008000a00 */
[----:B--2---:R-:W-:-:S04]  /*9080*/  UISETP.NE.U32.AND UP0, UPT, UR4, URZ, UPT ;  /* 0x000000ff0400728c */ /* 0x004fc8000bf05070 */
[----:B------:R-:W-:-:S09]  /*9090*/  UISETP.NE.AND.EX UP0, UPT, UR5, URZ, UPT, UP0 ;  /* 0x000000ff0500728c */ /* 0x000fd2000bf05300 */
[----:B------:R-:W-:Y:S05]  /*90a0*/  BRA.U UP0, `(.L_x_131) ;  /* 0x00000001000c7547 */ /* 0x000fea000b800000 */
[----:B------:R-:W-:-:S13]  /*90b0*/  FSETP.NEU.AND P0, PT, R49, RZ, PT ;  /* 0x000000ff3100720b */ /* 0x000fda0003f0d000 */
[----:B------:R-:W-:Y:S05]  /*90c0*/  @!P0 EXIT ;  /* 0x000000000000894d */ /* 0x000fea0003800000 */
[----:B------:R-:W-:Y:S05]  /*90d0*/  BRA `(.L_x_130) ;  /* 0x00000000002c7947 */ /* 0x000fea0003800000 */
.L_x_131:
[----:B------:R-:W-:Y:S01]  /*90e0*/  ISETP.NE.AND P0, PT, R104, RZ, PT ;  /* 0x000000ff6800720c */ /* 0x000fe20003f05270 */
[----:B------:R-:W-:-:S12]  /*90f0*/  BSSY.RECONVERGENT B0, `(.L_x_130) ;  /* 0x0000009000007945 */ /* 0x000fd80003800200 */
[----:B------:R-:W-:Y:S05]  /*9100*/  @P0 BRA `(.L_x_132) ;  /* 0x0000000000140947 */ /* 0x000fea0003800000 */
[----:B------:R-:W2:Y:S02]  /*9110*/  LDCU.64 UR4, c[0x0][0xc88] ;  /* 0x00019100ff0477ac */ /* 0x000ea40008000a00 */
[----:B--2---:R-:W-:-:S04]  /*9120*/  ISETP.NE.U32.AND P0, PT, RZ, UR4, PT ;  /* 0x00000004ff007c0c */ /* 0x004fc8000bf05070 */
[----:B------:R-:W-:-:S13]  /*9130*/  ISETP.NE.AND.EX P0, PT, RZ, UR5, PT, P0 ;  /* 0x00000005ff007c0c */ /* 0x000fda000bf05300 */
[----:B------:R-:W-:Y:S05]  /*9140*/  @!P0 EXIT ;  /* 0x000000000000894d */ /* 0x000fea0003800000 */
[----:B------:R-:W-:Y:S05]  /*9150*/  BRA `(.L_x_133) ;  /* 0x0000000000087947 */ /* 0x000fea0003800000 */
.L_x_132:
[----:B------:R-:W-:-:S13]  /*9160*/  FSETP.NEU.AND P0, PT, R49, RZ, PT ;  /* 0x000000ff3100720b */ /* 0x000fda0003f0d000 */
[----:B------:R-:W-:Y:S05]  /*9170*/  @!P0 EXIT ;  /* 0x000000000000894d */ /* 0x000fea0003800000 */
.L_x_133:
[----:B------:R-:W-:Y:S05]  /*9180*/  BSYNC.RECONVERGENT B0 ;  /* 0x0000000000007941 */ /* 0x000fea0003800200 */
.L_x_130:
[----:B------:R-:W-:Y:S01]  /*9190*/  ULEA UR4, UR51, UR48, 0x3 ;  /* 0x0000003033047291 */ /* 0x000fe2000f8e18ff */
[----:B------:R-:W-:-:S04]  /*91a0*/  DEPBAR.LE SB0, 0x0 ;  /* 0x000080000000791a */ /* 0x000fc80000000000 */
[----:B------:R-:W-:-:S04]  /*91b0*/  UIADD3 UR4, UPT, UPT, UR4, 0x70, URZ ;  /* 0x0000007004047890 */ /* 0x000fc8000fffe0ff */
[----:B------:R-:W-:-:S09]  /*91c0*/  UPRMT UR4, UR37, 0x654, UR4 ;  /* 0x0000065425047896 */ /* 0x000fd20008000004 */
[----:B------:R-:W-:Y:S01]  /*91d0*/  SYNCS.ARRIVE.TRANS64.RED.A1T0 RZ, [UR4], RZ ;  /* 0x000000ffffff79a7 */ /* 0x000fe20008100404 */
[----:B------:R-:W-:Y:S05]  /*91e0*/  EXIT ;  /* 0x000000000000794d */ /* 0x000fea0003800000 */
.L_x_19:
[----:B--2---:R2:W1:Y:S02]  /*91f0*/  SYNCS.PHASECHK.TRANS64.TRYWAIT P0, [R2+URZ+0xf0], R3 ;  /* 0x0000f003020075a7 */ /* 0x00446400080011ff */
[----:B-1----:R-:W-:Y:S05]  /*9200*/  @!P0 NANOSLEEP.SYNCS 0x989680 ;  /* 0x009896800000895d */ /* 0x002fea0003900000 */
[----:B------:R-:W1:Y:S02]  /*9210*/  @!P0 SYNCS.PHASECHK.TRANS64 P0, [R2+URZ+0xf0], R3 ;  /* 0x0000f003020085a7 */ /* 0x000e6400080010ff */
[----:B-1----:R-:W-:Y:S05]  /*9220*/  @!P0 BRA `(.L_x_19) ;  /* 0xfffffffc00f08947 */ /* 0x002fea000383ffff */
[----:B------:R-:W-:Y:S05]  /*9230*/  BRA `(.L_x_134) ;  /* 0xffffff8000f07947 */ /* 0x000fea000383ffff */
.L_x_22:
[----:B-1----:R-:W-:-:S07]  /*9240*/  MOV R2, UR33 ;  /* 0x0000002100027c02 */ /* 0x002fce0008000f00 */
.L_x_135:
[----:B-1----:R1:W2:Y:S02]  /*9250*/  SYNCS.PHASECHK.TRANS64.TRYWAIT P0, [R2+URZ+0x28], R4 ;  /* 0x00002804020075a7 */ /* 0x0022a400080011ff */
[----:B--2---:R-:W-:Y:S05]  /*9260*/  @!P0 NANOSLEEP.SYNCS 0x989680 ;  /* 0x009896800000895d */ /* 0x004fea0003900000 */
[----:B------:R-:W2:Y:S02]  /*9270*/  @!P0 SYNCS.PHASECHK.TRANS64 P0, [R2+URZ+0x28], R4 ;  /* 0x00002804020085a7 */ /* 0x000ea400080010ff */
[----:B--2---:R-:W-:Y:S05]  /*9280*/  @!P0 BRA `(.L_x_135) ;  /* 0xfffffffc00f08947 */ /* 0x004fea000383ffff */
[----:B------:R-:W-:Y:S05]  /*9290*/  BRA `(.L_x_21) ;  /* 0xffffff8400387947 */ /* 0x000fea000383ffff */
.L_x_30:
[----:B------:R-:W-:-:S07]  /*92a0*/  MOV R2, UR33 ;  /* 0x0000002100027c02 */ /* 0x000fce0008000f00 */
.L_x_136:
[----:B-1----:R1:W2:Y:S02]  /*92b0*/  SYNCS.PHASECHK.TRANS64.TRYWAIT P0, [R2+URZ+0x28], R4 ;  /* 0x00002804020075a7 */ /* 0x0022a400080011ff */
[----:B--2---:R-:W-:Y:S05]  /*92c0*/  @!P0 NANOSLEEP.SYNCS 0x989680 ;  /* 0x009896800000895d */ /* 0x004fea0003900000 */
[----:B------:R-:W2:Y:S02]  /*92d0*/  @!P0 SYNCS.PHASECHK.TRANS64 P0, [R2+URZ+0x28], R4 ;  /* 0x00002804020085a7 */ /* 0x000ea400080010ff */
[----:B--2---:R-:W-:Y:S05]  /*92e0*/  @!P0 BRA `(.L_x_136) ;  /* 0xfffffffc00f08947 */ /* 0x004fea000383ffff */
[----:B------:R-:W-:Y:S05]  /*92f0*/  BRA `(.L_x_29) ;  /* 0xffffff8800347947 */ /* 0x000fea000383ffff */
.L_x_36:
[----:B-1----:R1:W2:Y:S02]  /*9300*/  SYNCS.PHASECHK.TRANS64.TRYWAIT P0, [R2+URZ+0xa0], R3 ;  /* 0x0000a003020075a7 */ /* 0x0022a400080011ff */
[----:B--2---:R-:W-:Y:S05]  /*9310*/  @!P0 NANOSLEEP.SYNCS 0x989680 ;  /* 0x009896800000895d */ /* 0x004fea0003900000 */
[----:B------:R-:W2:Y:S02]  /*9320*/  @!P0 SYNCS.PHASECHK.TRANS64 P0, [R2+URZ+0xa0], R3 ;  /* 0x0000a003020085a7 */ /* 0x000ea400080010ff */
[----:B--2---:R-:W-:Y:S05]  /*9330*/  @!P0 BRA `(.L_x_36) ;  /* 0xfffffffc00f08947 */ /* 0x004fea000383ffff */
[----:B------:R-:W-:Y:S05]  /*9340*/  BRA `(.L_x_137) ;  /* 0xffffff8c00107947 */ /* 0x000fea000383ffff */
.L_x_40:
[----:B----4-:R-:W-:-:S07]  /*9350*/  MOV R0, UR5 ;  /* 0x0000000500007c02 */ /* 0x010fce0008000f00 */
.L_x_138:
[----:B-1----:R1:W2:Y:S02]  /*9360*/  SYNCS.PHASECHK.TRANS64.TRYWAIT P0, [R0+URZ], R2 ;  /* 0x00000002000075a7 */ /* 0x0022a400080011ff */
[----:B--2---:R-:W-:Y:S05]  /*9370*/  @!P0 NANOSLEEP.SYNCS 0x989680 ;  /* 0x009896800000895d */ /* 0x004fea0003900000 */
[----:B------:R-:W2:Y:S02]  /*9380*/  @!P0 SYNCS.PHASECHK.TRANS64 P0, [R0+URZ], R2 ;  /* 0x00000002000085a7 */ /* 0x000ea400080010ff */
[----:B--2---:R-:W-:Y:S05]  /*9390*/  @!P0 BRA `(.L_x_138) ;  /* 0xfffffffc00f08947 */ /* 0x004fea000383ffff */
[----:B------:R-:W-:Y:S05]  /*93a0*/  BRA `(.L_x_139) ;  /* 0xffffff9000887947 */ /* 0x000fea000383ffff */
.L_x_41:
[----:B----4-:R-:W-:-:S07]  /*93b0*/  MOV R0, UR5 ;  /* 0x0000000500007c02 */ /* 0x010fce0008000f00 */
.L_x_140:
[----:B-1----:R1:W2:Y:S02]  /*93c0*/  SYNCS.PHASECHK.TRANS64.TRYWAIT P0, [R0+URZ], R3 ;  /* 0x00000003000075a7 */ /* 0x0022a400080011ff */
[----:B--2---:R-:W-:Y:S05]  /*93d0*/  @!P0 NANOSLEEP.SYNCS 0x989680 ;  /* 0x009896800000895d */ /* 0x004fea0003900000 */
[----:B------:R-:W2:Y:S02]  /*93e0*/  @!P0 SYNCS.PHASECHK.TRANS64 P0, [R0+URZ], R3 ;  /* 0x00000003000085a7 */ /* 0x000ea400080010ff */
[----:B--2---:R-:W-:Y:S05]  /*93f0*/  @!P0 BRA `(.L_x_140) ;  /* 0xfffffffc00f08947 */ /* 0x004fea000383ffff */
[----:B------:R-:W-:Y:S05]  /*9400*/  BRA `(.L_x_141) ;  /* 0xffffff9000947947 */ /* 0x000fea000383ffff */
.L_x_42:
[----:B----4-:R-:W-:-:S07]  /*9410*/  MOV R0, UR5 ;  /* 0x0000000500007c02 */ /* 0x010fce0008000f00 */
.L_x_142:
[----:B-1----:R1:W2:Y:S02]  /*9420*/  SYNCS.PHASECHK.TRANS64.TRYWAIT P0, [R0+URZ], R3 ;  /* 0x00000003000075a7 */ /* 0x0022a400080011ff */
[----:B--2---:R-:W-:Y:S05]  /*9430*/  @!P0 NANOSLEEP.SYNCS 0x989680 ;  /* 0x009896800000895d */ /* 0x004fea0003900000 */
[----:B------:R-:W2:Y:S02]  /*9440*/  @!P0 SYNCS.PHASECHK.TRANS64 P0, [R0+URZ], R3 ;  /* 0x00000003000085a7 */ /* 0x000ea400080010ff */
[----:B--2---:R-:W-:Y:S05]  /*9450*/  @!P0 BRA `(.L_x_142) ;  /* 0xfffffffc00f08947 */ /* 0x004fea000383ffff */
[----:B------:R-:W-:Y:S05]  /*9460*/  BRA `(.L_x_143) ;  /* 0xffffff9000a07947 */ /* 0x000fea000383ffff */
.L_x_43:
[----:B----4-:R-:W-:-:S07]  /*9470*/  MOV R0, UR5 ;  /* 0x0000000500007c02 */ /* 0x010fce0008000f00 */
.L_x_144:
[----:B-1----:R1:W2:Y:S02]  /*9480*/  SYNCS.PHASECHK.TRANS64.TRYWAIT P0, [R0+URZ], R3 ;  /* 0x00000003000075a7 */ /* 0x0022a400080011ff */
[----:B--2---:R-:W-:Y:S05]  /*9490*/  @!P0 NANOSLEEP.SYNCS 0x989680 ;  /* 0x009896800000895d */ /* 0x004fea0003900000 */
[----:B------:R-:W2:Y:S02]  /*94a0*/  @!P0 SYNCS.PHASECHK.TRANS64 P0, [R0+URZ], R3 ;  /* 0x00000003000085a7 */ /* 0x000ea400080010ff */
[----:B--2---:R-:W-:Y:S05]  /*94b0*/  @!P0 BRA `(.L_x_144) ;  /* 0xfffffffc00f08947 */ /* 0x004fea000383ffff */
[----:B------:R-:W-:Y:S05]  /*94c0*/  BRA `(.L_x_145) ;  /* 0xffffff9000ac7947 */ /* 0x000fea000383ffff */
.L_x_46:
[----:B-1----:R1:W2:Y:S02]  /*94d0*/  SYNCS.PHASECHK.TRANS64.TRYWAIT P0, [R0+URZ+0xe0], R4 ;  /* 0x0000e004000075a7 */ /* 0x0022a400080011ff */
[----:B--2---:R-:W-:Y:S05]  /*94e0*/  @!P0 NANOSLEEP.SYNCS 0x989680 ;  /* 0x009896800000895d */ /* 0x004fea0003900000 */
[----:B------:R-:W2:Y:S02]  /*94f0*/  @!P0 SYNCS.PHASECHK.TRANS64 P0, [R0+URZ+0xe0], R4 ;  /* 0x0000e004000085a7 */ /* 0x000ea400080010ff */
[----:B--2---:R-:W-:Y:S05]  /*9500*/  @!P0 BRA `(.L_x_46) ;  /* 0xfffffffc00f08947 */ /* 0x004fea000383ffff */
[----:B------:R-:W-:Y:S05]  /*9510*/  BRA `(.L_x_146) ;  /* 0xffffff9400087947 */ /* 0x000fea000383ffff */
.L_x_47:
[----:B------:R-:W-:-:S07]  /*9520*/  MOV R0, UR5 ;  /* 0x0000000500007c02 */ /* 0x000fce0008000f00 */
.L_x_147:
[----:B-1----:R1:W2:Y:S02]  /*9530*/  SYNCS.PHASECHK.TRANS64.TRYWAIT P0, [R0+URZ+0xb0], R5 ;  /* 0x0000b005000075a7 */ /* 0x0022a400080011ff */
[----:B--2---:R-:W-:Y:S05]  /*9540*/  @!P0 NANOSLEEP.SYNCS 0x989680 ;  /* 0x009896800000895d */ /* 0x004fea0003900000 */
[----:B------:R-:W2:Y:S02]  /*9550*/  @!P0 SYNCS.PHASECHK.TRANS64 P0, [R0+URZ+0xb0], R5 ;  /* 0x0000b005000085a7 */ /* 0x000ea400080010ff */
[----:B--2---:R-:W-:Y:S05]  /*9560*/  @!P0 BRA `(.L_x_147) ;  /* 0xfffffffc00f08947 */ /* 0x004fea000383ffff */
[----:B------:R-:W-:Y:S05]  /*9570*/  BRA `(.L_x_148) ;  /* 0xffffff9400187947 */ /* 0x000fea000383ffff */
.L_x_48:
[----:B-1----:R1:W2:Y:S02]  /*9580*/  SYNCS.PHASECHK.TRANS64.TRYWAIT P1, [R0+URZ+0xa0], R4 ;  /* 0x0000a004000075a7 */ /* 0x0022a400080211ff */
[----:B--2---:R-:W-:Y:S05]  /*9590*/  @!P1 NANOSLEEP.SYNCS 0x989680 ;  /* 0x009896800000995d */ /* 0x004fea0003900000 */
[----:B------:R-:W2:Y:S02]  /*95a0*/  @!P1 SYNCS.PHASECHK.TRANS64 P1, [R0+URZ+0xa0], R4 ;  /* 0x0000a004000095a7 */ /* 0x000ea400080210ff */
[----:B--2---:R-:W-:Y:S05]  /*95b0*/  @!P1 BRA `(.L_x_48) ;  /* 0xfffffffc00f09947 */ /* 0x004fea000383ffff */
[----:B------:R-:W-:Y:S05]  /*95c0*/  BRA `(.L_x_149) ;  /* 0xffffff9400487947 */ /* 0x000fea000383ffff */
.L_x_51:
[----:B------:R-:W-:-:S07]  /*95d0*/  MOV R0, UR5 ;  /* 0x0000000500007c02 */ /* 0x000fce0008000f00 */
.L_x_150:
[----:B-1----:R1:W2:Y:S02]  /*95e0*/  SYNCS.PHASECHK.TRANS64.TRYWAIT P0, [R0+URZ+0xb0], R2 ;  /* 0x0000b002000075a7 */ /* 0x0022a400080011ff */
[----:B--2---:R-:W-:Y:S05]  /*95f0*/  @!P0 NANOSLEEP.SYNCS 0x989680 ;  /* 0x009896800000895d */ /* 0x004fea0003900000 */
[----:B------:R-:W2:Y:S02]  /*9600*/  @!P0 SYNCS.PHASECHK.TRANS64 P0, [R0+URZ+0xb0], R2 ;  /* 0x0000b002000085a7 */ /* 0x000ea400080010ff */
[----:B--2---:R-:W-:Y:S05]  /*9610*/  @!P0 BRA `(.L_x_150) ;  /* 0xfffffffc00f08947 */ /* 0x004fea000383ffff */
[----:B------:R-:W-:Y:S05]  /*9620*/  BRA `(.L_x_50) ;  /* 0xffffff94009c7947 */ /* 0x000fea000383ffff */
.L_x_58:
[----:B-1----:R1:W2:Y:S02]  /*9630*/  SYNCS.PHASECHK.TRANS64.TRYWAIT P1, [R0+URZ+0xa0], R2 ;  /* 0x0000a002000075a7 */ /* 0x0022a400080211ff */
[----:B--2---:R-:W-:Y:S05]  /*9640*/  @!P1 NANOSLEEP.SYNCS 0x989680 ;  /* 0x009896800000995d */ /* 0x004fea0003900000 */
[----:B------:R-:W2:Y:S02]  /*9650*/  @!P1 SYNCS.PHASECHK.TRANS64 P1, [R0+URZ+0xa0], R2 ;  /* 0x0000a002000095a7 */ /* 0x000ea400080210ff */
[----:B--2---:R-:W-:Y:S05]  /*9660*/  @!P1 BRA `(.L_x_58) ;  /* 0xfffffffc00f09947 */ /* 0x004fea000383ffff */
[----:B------:R-:W-:Y:S05]  /*9670*/  BRA `(.L_x_151) ;  /* 0xffffff9c00ac7947 */ /* 0x000fea000383ffff */
.L_x_59:
[----:B------:R-:W-:-:S07]  /*9680*/  MOV R2, UR15 ;  /* 0x0000000f00027c02 */ /* 0x000fce0008000f00 */
.L_x_152:
[----:B-1----:R1:W2:Y:S02]  /*9690*/  SYNCS.PHASECHK.TRANS64.TRYWAIT P0, [R2+URZ+0xd0], R0 ;  /* 0x0000d000020075a7 */ /* 0x0022a400080011ff */
[----:B--2---:R-:W-:Y:S05]  /*96a0*/  @!P0 NANOSLEEP.SYNCS 0x989680 ;  /* 0x009896800000895d */ /* 0x004fea0003900000 */
[----:B------:R-:W2:Y:S02]  /*96b0*/  @!P0 SYNCS.PHASECHK.TRANS64 P0, [R2+URZ+0xd0], R0 ;  /* 0x0000d000020085a7 */ /* 0x000ea400080010ff */
[----:B--2---:R-:W-:Y:S05]  /*96c0*/  @!P0 BRA `(.L_x_152) ;  /* 0xfffffffc00f08947 */ /* 0x004fea000383ffff */
[----:B------:R-:W-:Y:S05]  /*96d0*/  BRA `(.L_x_153) ;  /* 0xffffff9c00e47947 */ /* 0x000fea000383ffff */
.L_x_62:
[----:B------:R-:W-:Y:S07]  /*96e0*/  MOV R0, UR14 ;  /* 0x0000000e00007c02 */ /* 0x000fee0008000f00 */
.L_x_154:
[----:B-1----:R1:W2:Y:S02]  /*96f0*/  SYNCS.PHASECHK.TRANS64.TRYWAIT P0, [R0+URZ], R2 ;  /* 0x00000002000075a7 */ /* 0x0022a400080011ff */
[----:B--2---:R-:W-:Y:S05]  /*9700*/  @!P0 NANOSLEEP.SYNCS 0x989680 ;  /* 0x009896800000895d */ /* 0x004fea0003900000 */
[----:B------:R-:W2:Y:S02]  /*9710*/  @!P0 SYNCS.PHASECHK.TRANS64 P0, [R0+URZ], R2 ;  /* 0x00000002000085a7 */ /* 0x000ea400080010ff */
[----:B--2---:R-:W-:Y:S05]  /*9720*/  @!P0 BRA `(.L_x_154) ;  /* 0xfffffffc00f08947 */ /* 0x004fea000383ffff */
[----:B------:R-:W-:Y:S05]  /*9730*/  BRA `(.L_x_61) ;  /* 0xffffffa000007947 */ /* 0x000fea000383ffff */
.L_x_65:
[----:B------:R-:W-:-:S07]  /*9740*/  MOV R0, UR5 ;  /* 0x0000000500007c02 */ /* 0x000fce0008000f00 */
.L_x_155:
[----:B--2---:R2:W3:Y:S02]  /*9750*/  SYNCS.PHASECHK.TRANS64.TRYWAIT P0, [R0+URZ], R2 ;  /* 0x00000002000075a7 */ /* 0x0044e400080011ff */
[----:B---3--:R-:W-:Y:S05]  /*9760*/  @!P0 NANOSLEEP.SYNCS 0x989680 ;  /* 0x009896800000895d */ /* 0x008fea0003900000 */
[----:B------:R-:W3:Y:S02]  /*9770*/  @!P0 SYNCS.PHASECHK.TRANS64 P0, [R0+URZ], R2 ;  /* 0x00000002000085a7 */ /* 0x000ee400080010ff */
[----:B---3--:R-:W-:Y:S05]  /*9780*/  @!P0 BRA `(.L_x_155) ;  /* 0xfffffffc00f08947 */ /* 0x008fea000383ffff */
[----:B------:R-:W-:Y:S05]  /*9790*/  BRA `(.L_x_156) ;  /* 0xffffffa400107947 */ /* 0x000fea000383ffff */
.L_x_66:
[----:B------:R-:W-:-:S07]  /*97a0*/  MOV R0, UR6 ;  /* 0x0000000600007c02 */ /* 0x000fce0008000f00 */
.L_x_157:
[----:B--2---:R2:W3:Y:S02]  /*97b0*/  SYNCS.PHASECHK.TRANS64.TRYWAIT P0, [R0+URZ], R2 ;  /* 0x00000002000075a7 */ /* 0x0044e400080011ff */
[----:B---3--:R-:W-:Y:S05]  /*97c0*/  @!P0 NANOSLEEP.SYNCS 0x989680 ;  /* 0x009896800000895d */ /* 0x008fea0003900000 */
[----:B------:R-:W3:Y:S02]  /*97d0*/  @!P0 SYNCS.PHASECHK.TRANS64 P0, [R0+URZ], R2 ;  /* 0x00000002000085a7 */ /* 0x000ee400080010ff */
[----:B---3--:R-:W-:Y:S05]  /*97e0*/  @!P0 BRA `(.L_x_157) ;  /* 0xfffffffc00f08947 */ /* 0x008fea000383ffff */
[----:B------:R-:W-:Y:S05]  /*97f0*/  BRA `(.L_x_158) ;  /* 0xffffffa4001c7947 */ /* 0x000fea000383ffff */
.L_x_71:
[----:B---3--:R3:W1:Y:S02]  /*9800*/  SYNCS.PHASECHK.TRANS64.TRYWAIT P0, [R0+URZ+0xa0], R2 ;  /* 0x0000a002000075a7 */ /* 0x00866400080011ff */
[----:B-1----:R-:W-:Y:S05]  /*9810*/  @!P0 NANOSLEEP.SYNCS 0x989680 ;  /* 0x009896800000895d */ /* 0x002fea0003900000 */
[----:B------:R-:W1:Y:S02]  /*9820*/  @!P0 SYNCS.PHASECHK.TRANS64 P0, [R0+URZ+0xa0], R2 ;  /* 0x0000a002000085a7 */ /* 0x000e6400080010ff */
[----:B-1----:R-:W-:Y:S05]  /*9830*/  @!P0 BRA `(.L_x_71) ;  /* 0xfffffffc00f08947 */ /* 0x002fea000383ffff */
[----:B------:R-:W-:Y:S05]  /*9840*/  BRA `(.L_x_159) ;  /* 0xffffffa800247947 */ /* 0x000fea000383ffff */
.L_x_74:
[----:B------:R-:W-:Y:S07]  /*9850*/  MOV R0, UR6 ;  /* 0x0000000600007c02 */ /* 0x000fee0008000f00 */
.L_x_160:
[----:B-1----:R1:W3:Y:S02]  /*9860*/  SYNCS.PHASECHK.TRANS64.TRYWAIT P0, [R0+URZ+0x98], R2 ;  /* 0x00009802000075a7 */ /* 0x0022e400080011ff */
[----:B---3--:R-:W-:Y:S05]  /*9870*/  @!P0 NANOSLEEP.SYNCS 0x989680 ;  /* 0x009896800000895d */ /* 0x008fea0003900000 */
[----:B------:R-:W3:Y:S02]  /*9880*/  @!P0 SYNCS.PHASECHK.TRANS64 P0, [R0+URZ+0x98], R2 ;  /* 0x00009802000085a7 */ /* 0x000ee400080010ff */
[----:B---3--:R-:W-:Y:S05]  /*9890*/  @!P0 BRA `(.L_x_160) ;  /* 0xfffffffc00f08947 */ /* 0x008fea000383ffff */
[----:B------:R-:W-:Y:S05]  /*98a0*/  BRA `(.L_x_73) ;  /* 0xffffffac00187947 */ /* 0x000fea000383ffff */
.L_x_77:
[----:B------:R-:W-:Y:S07]  /*98b0*/  MOV R0, UR6 ;  /* 0x0000000600007c02 */ /* 0x000fee0008000f00 */
.L_x_161:
[----:B-1----:R1:W2:Y:S02]  /*98c0*/  SYNCS.PHASECHK.TRANS64.TRYWAIT P0, [R0+URZ+0x70], R24 ;  /* 0x00007018000075a7 */ /* 0x0022a400080011ff */
[----:B--2---:R-:W-:Y:S05]  /*98d0*/  @!P0 NANOSLEEP.SYNCS 0x989680 ;  /* 0x009896800000895d */ /* 0x004fea0003900000 */
[----:B------:R-:W2:Y:S02]  /*98e0*/  @!P0 SYNCS.PHASECHK.TRANS64 P0, [R0+URZ+0x70], R24 ;  /* 0x00007018000085a7 */ /* 0x000ea400080010ff */
[----:B--2---:R-:W-:Y:S05]  /*98f0*/  @!P0 BRA `(.L_x_161) ;  /* 0xfffffffc00f08947 */ /* 0x004fea000383ffff */
[----:B------:R-:W-:Y:S05]  /*9900*/  BRA `(.L_x_162) ;  /* 0xffffffac00747947 */ /* 0x000fea000383ffff */
.L_x_78:
[----:B------:R-:W-:Y:S07]  /*9910*/  MOV R0, UR6 ;  /* 0x0000000600007c02 */ /* 0x000fee0008000f00 */
.L_x_163:
[----:B-1----:R1:W2:Y:S02]  /*9920*/  SYNCS.PHASECHK.TRANS64.TRYWAIT P0, [R0+URZ+0x78], R24 ;  /* 0x00007818000075a7 */ /* 0x0022a400080011ff */
[----:B--2---:R-:W-:Y:S05]  /*9930*/  @!P0 NANOSLEEP.SYNCS 0x989680 ;  /* 0x009896800000895d */ /* 0x004fea0003900000 */
[----:B------:R-:W2:Y:S02]  /*9940*/  @!P0 SYNCS.PHASECHK.TRANS64 P0, [R0+URZ+0x78], R24 ;  /* 0x00007818000085a7 */ /* 0x000ea400080010ff */
[----:B--2---:R-:W-:Y:S05]  /*9950*/  @!P0 BRA `(.L_x_163) ;  /* 0xfffffffc00f08947 */ /* 0x004fea000383ffff */
[----:B------:R-:W-:Y:S05]  /*9960*/  BRA `(.L_x_164) ;  /* 0xffffffac00ac7947 */ /* 0x000fea000383ffff */
.L_x_79:
[----:B------:R-:W-:Y:S07]  /*9970*/  MOV R0, UR6 ;  /* 0x0000000600007c02 */ /* 0x000fee0008000f00 */
.L_x_165:
[----:B-1----:R1:W2:Y:S02]  /*9980*/  SYNCS.PHASECHK.TRANS64.TRYWAIT P0, [R0+URZ+0x80], R24 ;  /* 0x00008018000075a7 */ /* 0x0022a400080011ff */
[----:B--2---:R-:W-:Y:S05]  /*9990*/  @!P0 NANOSLEEP.SYNCS 0x989680 ;  /* 0x009896800000895d */ /* 0x004fea0003900000 */
[----:B------:R-:W2:Y:S02]  /*99a0*/  @!P0 SYNCS.PHASECHK.TRANS64 P0, [R0+URZ+0x80], R24 ;  /* 0x00008018000085a7 */ /* 0x000ea400080010ff */
[----:B--2---:R-:W-:Y:S05]  /*99b0*/  @!P0 BRA `(.L_x_165) ;  /* 0xfffffffc00f08947 */ /* 0x004fea000383ffff */
[----:B------:R-:W-:Y:S05]  /*99c0*/  BRA `(.L_x_166) ;  /* 0xffffffac00f07947 */ /* 0x000fea000383ffff */
.L_x_80:
[----:B------:R-:W-:Y:S07]  /*99d0*/  MOV R0, UR6 ;  /* 0x0000000600007c02 */ /* 0x000fee0008000f00 */
.L_x_167:
[----:B-1----:R1:W2:Y:S02]  /*99e0*/  SYNCS.PHASECHK.TRANS64.TRYWAIT P0, [R0+URZ+0x88], R24 ;  /* 0x00008818000075a7 */ /* 0x0022a400080011ff */
[----:B--2---:R-:W-:Y:S05]  /*99f0*/  @!P0 NANOSLEEP.SYNCS 0x989680 ;  /* 0x009896800000895d */ /* 0x004fea0003900000 */
[----:B------:R-:W2:Y:S02]  /*9a00*/  @!P0 SYNCS.PHASECHK.TRANS64 P0, [R0+URZ+0x88], R24 ;  /* 0x00008818000085a7 */ /* 0x000ea400080010ff */
[----:B--2---:R-:W-:Y:S05]  /*9a10*/  @!P0 BRA `(.L_x_167) ;  /* 0xfffffffc00f08947 */ /* 0x004fea000383ffff */
[----:B------:R-:W-:Y:S05]  /*9a20*/  BRA `(.L_x_168) ;  /* 0xffffffb000747947 */ /* 0x000fea000383ffff */
.L_x_82:
[----:B------:R-:W-:-:S07]  /*9a30*/  MOV R0, UR6 ;  /* 0x0000000600007c02 */ /* 0x000fce0008000f00 */
.L_x_169:
[----:B-1----:R1:W2:Y:S02]  /*9a40*/  SYNCS.PHASECHK.TRANS64.TRYWAIT P0, [R0+URZ+0x70], R2 ;  /* 0x00007002000075a7 */ /* 0x0022a400080011ff */
[----:B--2---:R-:W-:Y:S05]  /*9a50*/  @!P0 NANOSLEEP.SYNCS 0x989680 ;  /* 0x009896800000895d */ /* 0x004fea0003900000 */
[----:B------:R-:W2:Y:S02]  /*9a60*/  @!P0 SYNCS.PHASECHK.TRANS64 P0, [R0+URZ+0x70], R2 ;  /* 0x00007002000085a7 */ /* 0x000ea400080010ff */
[----:B--2---:R-:W-:Y:S05]  /*9a70*/  @!P0 BRA `(.L_x_169) ;  /* 0xfffffffc00f08947 */ /* 0x004fea000383ffff */
[----:B------:R-:W-:Y:S05]  /*9a80*/  BRA `(.L_x_170) ;  /* 0xffffffb000e87947 */ /* 0x000fea000383ffff */
.L_x_83:
[----:B-1----:R-:W-:-:S07]  /*9a90*/  MOV R0, UR6 ;  /* 0x0000000600007c02 */ /* 0x002fce0008000f00 */
.L_x_171:
[----:B-1----:R1:W2:Y:S02]  /*9aa0*/  SYNCS.PHASECHK.TRANS64.TRYWAIT P0, [R0+URZ+0x78], R2 ;  /* 0x00007802000075a7 */ /* 0x0022a400080011ff */
[----:B--2---:R-:W-:Y:S05]  /*9ab0*/  @!P0 NANOSLEEP.SYNCS 0x989680 ;  /* 0x009896800000895d */ /* 0x004fea0003900000 */
[----:B------:R-:W2:Y:S02]  /*9ac0*/  @!P0 SYNCS.PHASECHK.TRANS64 P0, [R0+URZ+0x78], R2 ;  /* 0x00007802000085a7 */ /* 0x000ea400080010ff */
[----:B--2---:R-:W-:Y:S05]  /*9ad0*/  @!P0 BRA `(.L_x_171) ;  /* 0xfffffffc00f08947 */ /* 0x004fea000383ffff */
[----:B------:R-:W-:Y:S05]  /*9ae0*/  BRA `(.L_x_172) ;  /* 0xffffffb000d87947 */ /* 0x000fea000383ffff */
.L_x_84:
[----:B-1----:R-:W-:-:S07]  /*9af0*/  MOV R0, UR6 ;  /* 0x0000000600007c02 */ /* 0x002fce0008000f00 */
.L_x_173:
[----:B-1----:R1:W2:Y:S02]  /*9b00*/  SYNCS.PHASECHK.TRANS64.TRYWAIT P0, [R0+URZ+0x80], R2 ;  /* 0x00008002000075a7 */ /* 0x0022a400080011ff */
[----:B--2---:R-:W-:Y:S05]  /*9b10*/  @!P0 NANOSLEEP.SYNCS 0x989680 ;  /* 0x009896800000895d */ /* 0x004fea0003900000 */
[----:B------:R-:W2:Y:S02]  /*9b20*/  @!P0 SYNCS.PHASECHK.TRANS64 P0, [R0+URZ+0x80], R2 ;  /* 0x00008002000085a7 */ /* 0x000ea400080010ff */
[----:B--2---:R-:W-:Y:S05]  /*9b30*/  @!P0 BRA `(.L_x_173) ;  /* 0xfffffffc00f08947 */ /* 0x004fea000383ffff */
[----:B------:R-:W-:Y:S05]  /*9b40*/  BRA `(.L_x_174) ;  /* 0xffffffb000c87947 */ /* 0x000fea000383ffff */
.L_x_86:
[----:B--2---:R2:W4:Y:S02]  /*9b50*/  SYNCS.PHASECHK.TRANS64.TRYWAIT P0, [R0+URZ+0xa0], R2 ;  /* 0x0000a002000075a7 */ /* 0x00452400080011ff */
[----:B----4-:R-:W-:Y:S05]  /*9b60*/  @!P0 NANOSLEEP.SYNCS 0x989680 ;  /* 0x009896800000895d */ /* 0x010fea0003900000 */
[----:B------:R-:W4:Y:S02]  /*9b70*/  @!P0 SYNCS.PHASECHK.TRANS64 P0, [R0+URZ+0xa0], R2 ;  /* 0x0000a002000085a7 */ /* 0x000f2400080010ff */
[----:B----4-:R-:W-:Y:S05]  /*9b80*/  @!P0 BRA `(.L_x_86) ;  /* 0xfffffffc00f08947 */ /* 0x010fea000383ffff */
[----:B------:R-:W-:Y:S05]  /*9b90*/  BRA `(.L_x_175) ;  /* 0xffffffb400907947 */ /* 0x000fea000383ffff */
.L_x_97:
[----:B-1----:R-:W-:Y:S04]  /*9ba0*/  MOV R2, UR48 ;  /* 0x0000003000027c02 */ /* 0x002fe80008000f00 */
[----:B------:R1:W3:Y:S03]  /*9bb0*/  SYNCS.PHASECHK.TRANS64.TRYWAIT P1, [R2+URZ+0x50], R3 ;  /* 0x00005003020075a7 */ /* 0x0002e600080211ff */
[----:B---3--:R-:W-:Y:S05]  /*9bc0*/  @!P1 NANOSLEEP.SYNCS 0x989680 ;  /* 0x009896800000995d */ /* 0x008fea0003900000 */
[----:B------:R-:W3:Y:S02]  /*9bd0*/  @!P1 SYNCS.PHASECHK.TRANS64 P1, [R2+URZ+0x50], R3 ;  /* 0x00005003020095a7 */ /* 0x000ee400080210ff */
[----:B---3--:R-:W-:Y:S05]  /*9be0*/  @!P1 BRA `(.L_x_97) ;  /* 0xfffffffc00ec9947 */ /* 0x008fea000383ffff */
[----:B------:R-:W-:Y:S05]  /*9bf0*/  BRA `(.L_x_96) ;  /* 0xffffffc000947947 */ /* 0x000fea000383ffff */
.L_x_99:
[----:B-1----:R1:W4:Y:S02]  /*9c00*/  SYNCS.PHASECHK.TRANS64.TRYWAIT P0, [R64+URZ+0xc0], R0 ;  /* 0x0000c000400075a7 */ /* 0x00232400080011ff */
[----:B----4-:R-:W-:Y:S05]  /*9c10*/  @!P0 NANOSLEEP.SYNCS 0x989680 ;  /* 0x009896800000895d */ /* 0x010fea0003900000 */
[----:B------:R-:W4:Y:S02]  /*9c20*/  @!P0 SYNCS.PHASECHK.TRANS64 P0, [R64+URZ+0xc0], R0 ;  /* 0x0000c000400085a7 */ /* 0x000f2400080010ff */
[----:B----4-:R-:W-:Y:S05]  /*9c30*/  @!P0 BRA `(.L_x_99) ;  /* 0xfffffffc00f08947 */ /* 0x010fea000383ffff */
[----:B------:R-:W-:Y:S05]  /*9c40*/  BRA `(.L_x_98) ;  /* 0xffffffc000bc7947 */ /* 0x000fea000383ffff */
.L_x_108:
[----:B--2---:R2:W4:Y:S02]  /*9c50*/  SYNCS.PHASECHK.TRANS64.TRYWAIT P0, [R2+URZ+0x50], R0 ;  /* 0x00005000020075a7 */ /* 0x00452400080011ff */
[----:B----4-:R-:W-:Y:S05]  /*9c60*/  @!P0 NANOSLEEP.SYNCS 0x989680 ;  /* 0x009896800000895d */ /* 0x010fea0003900000 */
[----:B------:R-:W4:Y:S02]  /*9c70*/  @!P0 SYNCS.PHASECHK.TRANS64 P0, [R2+URZ+0x50], R0 ;  /* 0x00005000020085a7 */ /* 0x000f2400080010ff */
[----:B----4-:R-:W-:Y:S05]  /*9c80*/  @!P0 BRA `(.L_x_108) ;  /* 0xfffffffc00f08947 */ /* 0x010fea000383ffff */
[----:B------:R-:W-:Y:S05]  /*9c90*/  BRA `(.L_x_107) ;  /* 0xffffffcc00987947 */ /* 0x000fea000383ffff */
.L_x_116:
[----:B--2---:R2:W4:Y:S02]  /*9ca0*/  SYNCS.PHASECHK.TRANS64.TRYWAIT P0, [R0+URZ+0x50], R6 ;  /* 0x00005006000075a7 */ /* 0x00452400080011ff */
[----:B----4-:R-:W-:Y:S05]  /*9cb0*/  @!P0 NANOSLEEP.SYNCS 0x989680 ;  /* 0x009896800000895d */ /* 0x010fea0003900000 */
[----:B------:R-:W4:Y:S02]  /*9cc0*/  @!P0 SYNCS.PHASECHK.TRANS64 P0, [R0+URZ+0x50], R6 ;  /* 0x00005006000085a7 */ /* 0x000f2400080010ff */
[----:B----4-:R-:W-:Y:S05]  /*9cd0*/  @!P0 BRA `(.L_x_116) ;  /* 0xfffffffc00f08947 */ /* 0x010fea000383ffff */
[----:B------:R-:W-:Y:S05]  /*9ce0*/  BRA `(.L_x_115) ;  /* 0xffffffd800987947 */ /* 0x000fea000383ffff */
.L_x_124:
[----:B--2---:R2:W4:Y:S02]  /*9cf0*/  SYNCS.PHASECHK.TRANS64.TRYWAIT P0, [R0+URZ+0x50], R5 ;  /* 0x00005005000075a7 */ /* 0x00452400080011ff */
[----:B----4-:R-:W-:Y:S05]  /*9d00*/  @!P0 NANOSLEEP.SYNCS 0x989680 ;  /* 0x009896800000895d */ /* 0x010fea0003900000 */
[----:B------:R-:W4:Y:S02]  /*9d10*/  @!P0 SYNCS.PHASECHK.TRANS64 P0, [R0+URZ+0x50], R5 ;  /* 0x00005005000085a7 */ /* 0x000f2400080010ff */
[----:B----4-:R-:W-:Y:S05]  /*9d20*/  @!P0 BRA `(.L_x_124) ;  /* 0xfffffffc00f08947 */ /* 0x010fea000383ffff */
[----:B------:R-:W-:Y:S05]  /*9d30*/  BRA `(.L_x_123) ;  /* 0xffffffe400987947 */ /* 0x000fea000383ffff */
        .weak           $__internal_0_$__cuda_sm10x_tcgen05_guardrail_trap_col_being_dealloced_not_returned_by_alloc
        .type           $__internal_0_$__cuda_sm10x_tcgen05_guardrail_trap_col_being_dealloced_not_returned_by_alloc,@function
        .size           $__internal_0_$__cuda_sm10x_tcgen05_guardrail_trap_col_being_dealloced_not_returned_by_alloc,($__internal_1_$__cuda_sm10x_tcgen05_guardrail_trap_phase_invalid_during_alloc - $__internal_0_$__cuda_sm10x_tcgen05_guardrail_trap_col_being_dealloced_not_returned_by_alloc)
$__internal_0_$__cuda_sm10x_tcgen05_guardrail_trap_col_being_dealloced_not_returned_by_alloc:
[----:B------:R-:W-:Y:S05]  /*9d40*/  BPT.TRAP 0x1 ;  /* 0x000000040000795c */ /* 0x000fea0000300000 */
[----:B------:R-:W-:-:S04]  /*9d50*/  HFMA2 R3, -RZ, RZ, 0, 0 ;  /* 0x00000000ff037431 */ /* 0x000fc800000001ff */
[----:B------:R-:W-:Y:S05]  /*9d60*/  RET.REL.NODEC R2 `(_ZN7cutlass13device_kernelINS_4gemm6kernel13GemmUniversalIN4cute5tupleIJiiiiEEENS1_10collective13CollectiveMmaINS1_46MainloopSm100TmaUmmaWarpSpecializedBlockScaledILi5ELi2ELi2ENS5_IJNS4_1CILi1EEESB_SB_EEEEENS5_IJNSA_ILi128EEESE_NSA_ILi256EEEEEENS5_IJNS_12float_e2m1_tENS_13float_ue8m0_tEEEENS5_IJNS5_IJlSB_lEEENS4_6LayoutINS5_IJNS5_IJNS5_IJNSA_ILi32EEENSA_ILi4EEEEEEiEEESP_NS5_IJSB_iEEEEEENS5_IJNS5_IJNS5_IJNSA_ILi16EEESN_EEEiEEENS5_IJNS5_IJNSA_ILi0EEESB_EEENSA_ILi512EEEEEENS5_IJSV_iEEEEEEEEEEESJ_S12_NS4_8TiledMMAINS4_8MMA_AtomIJNS4_17SM100_MMA_MXF4_SSISH_SH_fSI_Li128ELi128ELi32ELNS4_4UMMA5MajorE0ELS17_0ELNS16_7ScaleInE0ELS18_0EEEEEENSL_ISC_NS5_IJSV_SV_SV_EEEEENS5_IJNS4_10UnderscoreES1D_S1D_EEEEENS5_IJNS4_13SM90_TMA_LOADES1G_EEENS5_IJNS4_14ComposedLayoutINS4_7SwizzleILi3ELi4ELi3EEENS4_18smem_ptr_flag_bitsILi4EEENSL_INS5_IJNSA_ILi8EEESF_EEENS5_IJSF_SB_EEEEEEENSL_INS5_IJNS5_IJNS5_IJSO_SB_EEENS5_IJSM_NSA_ILi2EEEEEEEEESB_NS5_IJS1T_S1T_EEEEEENS5_IJNS5_IJNS5_IJST_SX_EEESW_EEESV_NS5_IJS1T_SX_EEEEEEEEEEEvNS4_8identityES1H_S23_vS24_EENS_8epilogue10collective18CollectiveEpilogueINS26_23Sm100TmaWarpSpecializedILi4ELi2ELi32ELb1ELb0EEEJSG_NS5_IJNSL_ISE_SB_EENSL_ISM_SB_EEEEENS_10bfloat16_tESK_S2E_SK_NS26_6fusion15FusionCallbacksIS2A_NS2F_17LinearCombinationIS2E_fS2E_fLNS_15FloatRoundStyleE2EEESG_S2D_JEEENS4_5SM1004TMEM4LOAD26SM100_TMEM_LOAD_32dp32b32xES1G_NS1I_INS1J_ILi2ELi4ELi3EEENS1L_ILi16EEENSL_INS5_IJS1N_SM_EEENS5_IJSM_SB_EEEEEEENS4_39AutoVectorizingCopyWithAssumedAlignmentILi128EEENS4_14SM90_TMA_STOREES2U_S2W_S2W_EEEvvEEEEvNT_6ParamsE) ;  /* 0xffffff6002a47950 */ /* 0x000fea0003c3ffff */
        .weak           $__internal_1_$__cuda_sm10x_tcgen05_guardrail_trap_phase_invalid_during_alloc
        .type           $__internal_1_$__cuda_sm10x_tcgen05_guardrail_trap_phase_invalid_during_alloc,@function
        .size           $__internal_1_$__cuda_sm10x_tcgen05_guardrail_trap_phase_invalid_during_alloc,($__internal_2_$__cuda_sm10x_tcgen05_guardrail_trap_unallocated_columns_being_dealloced - $__internal_1_$__cuda_sm10x_tcgen05_guardrail_trap_phase_invalid_during_alloc)
$__internal_1_$__cuda_sm10x_tcgen05_guardrail_trap_phase_invalid_during_alloc:
[----:B------:R-:W-:Y:S05]  /*9d70*/  BPT.TRAP 0x1 ;  /* 0x000000040000795c */ /* 0x000fea0000300000 */
[----:B------:R-:W-:-:S04]  /*9d80*/  MOV R3, 0x0 ;  /* 0x0000000000037802 */ /* 0x000fc80000000f00 */
[----:B------:R-:W-:Y:S05]  /*9d90*/  RET.REL.NODEC R2 `(_ZN7cutlass13device_kernelINS_4gemm6kernel13GemmUniversalIN4cute5tupleIJiiiiEEENS1_10collective13CollectiveMmaINS1_46MainloopSm100TmaUmmaWarpSpecializedBlockScaledILi5ELi2ELi2ENS5_IJNS4_1CILi1EEESB_SB_EEEEENS5_IJNSA_ILi128EEESE_NSA_ILi256EEEEEENS5_IJNS_12float_e2m1_tENS_13float_ue8m0_tEEEENS5_IJNS5_IJlSB_lEEENS4_6LayoutINS5_IJNS5_IJNS5_IJNSA_ILi32EEENSA_ILi4EEEEEEiEEESP_NS5_IJSB_iEEEEEENS5_IJNS5_IJNS5_IJNSA_ILi16EEESN_EEEiEEENS5_IJNS5_IJNSA_ILi0EEESB_EEENSA_ILi512EEEEEENS5_IJSV_iEEEEEEEEEEESJ_S12_NS4_8TiledMMAINS4_8MMA_AtomIJNS4_17SM100_MMA_MXF4_SSISH_SH_fSI_Li128ELi128ELi32ELNS4_4UMMA5MajorE0ELS17_0ELNS16_7ScaleInE0ELS18_0EEEEEENSL_ISC_NS5_IJSV_SV_SV_EEEEENS5_IJNS4_10UnderscoreES1D_S1D_EEEEENS5_IJNS4_13SM90_TMA_LOADES1G_EEENS5_IJNS4_14ComposedLayoutINS4_7SwizzleILi3ELi4ELi3EEENS4_18smem_ptr_flag_bitsILi4EEENSL_INS5_IJNSA_ILi8EEESF_EEENS5_IJSF_SB_EEEEEEENSL_INS5_IJNS5_IJNS5_IJSO_SB_EEENS5_IJSM_NSA_ILi2EEEEEEEEESB_NS5_IJS1T_S1T_EEEEEENS5_IJNS5_IJNS5_IJST_SX_EEESW_EEESV_NS5_IJS1T_SX_EEEEEEEEEEEvNS4_8identityES1H_S23_vS24_EENS_8epilogue10collective18CollectiveEpilogueINS26_23Sm100TmaWarpSpecializedILi4ELi2ELi32ELb1ELb0EEEJSG_NS5_IJNSL_ISE_SB_EENSL_ISM_SB_EEEEENS_10bfloat16_tESK_S2E_SK_NS26_6fusion15FusionCallbacksIS2A_NS2F_17LinearCombinationIS2E_fS2E_fLNS_15FloatRoundStyleE2EEESG_S2D_JEEENS4_5SM1004TMEM4LOAD26SM100_TMEM_LOAD_32dp32b32xES1G_NS1I_INS1J_ILi2ELi4ELi3EEENS1L_ILi16EEENSL_INS5_IJS1N_SM_EEENS5_IJSM_SB_EEEEEEENS4_39AutoVectorizingCopyWithAssumedAlignmentILi128EEENS4_14SM90_TMA_STOREES2U_S2W_S2W_EEEvvEEEEvNT_6ParamsE) ;  /* 0xffffff6002987950 */ /* 0x000fea0003c3ffff */
        .weak           $__internal_2_$__cuda_sm10x_tcgen05_guardrail_trap_unallocated_columns_being_dealloced
        .type           $__internal_2_$__cuda_sm10x_tcgen05_guardrail_trap_unallocated_columns_being_dealloced,@function
        .size           $__internal_2_$__cuda_sm10x_tcgen05_guardrail_trap_unallocated_columns_being_dealloced,(.L_x_177 - $__internal_2_$__cuda_sm10x_tcgen05_guardrail_trap_unallocated_columns_being_dealloced)
$__internal_2_$__cuda_sm10x_tcgen05_guardrail_trap_unallocated_columns_being_dealloced:
[----:B------:R-:W-:Y:S05]  /*9da0*/  BPT.TRAP 0x1 ;  /* 0x000000040000795c */ /* 0x000fea0000300000 */
[----:B------:R-:W-:-:S04]  /*9db0*/  HFMA2 R3, -RZ, RZ, 0, 0 ;  /* 0x00000000ff037431 */ /* 0x000fc800000001ff */
[----:B------:R-:W-:Y:S05]  /*9dc0*/  RET.REL.NODEC R2 `(_ZN7cutlass13device_kernelINS_4gemm6kernel13GemmUniversalIN4cute5tupleIJiiiiEEENS1_10collective13CollectiveMmaINS1_46MainloopSm100TmaUmmaWarpSpecializedBlockScaledILi5ELi2ELi2ENS5_IJNS4_1CILi1EEESB_SB_EEEEENS5_IJNSA_ILi128EEESE_NSA_ILi256EEEEEENS5_IJNS_12float_e2m1_tENS_13float_ue8m0_tEEEENS5_IJNS5_IJlSB_lEEENS4_6LayoutINS5_IJNS5_IJNS5_IJNSA_ILi32EEENSA_ILi4EEEEEEiEEESP_NS5_IJSB_iEEEEEENS5_IJNS5_IJNS5_IJNSA_ILi16EEESN_EEEiEEENS5_IJNS5_IJNSA_ILi0EEESB_EEENSA_ILi512EEEEEENS5_IJSV_iEEEEEEEEEEESJ_S12_NS4_8TiledMMAINS4_8MMA_AtomIJNS4_17SM100_MMA_MXF4_SSISH_SH_fSI_Li128ELi128ELi32ELNS4_4UMMA5MajorE0ELS17_0ELNS16_7ScaleInE0ELS18_0EEEEEENSL_ISC_NS5_IJSV_SV_SV_EEEEENS5_IJNS4_10UnderscoreES1D_S1D_EEEEENS5_IJNS4_13SM90_TMA_LOADES1G_EEENS5_IJNS4_14ComposedLayoutINS4_7SwizzleILi3ELi4ELi3EEENS4_18smem_ptr_flag_bitsILi4EEENSL_INS5_IJNSA_ILi8EEESF_EEENS5_IJSF_SB_EEEEEEENSL_INS5_IJNS5_IJNS5_IJSO_SB_EEENS5_IJSM_NSA_ILi2EEEEEEEEESB_NS5_IJS1T_S1T_EEEEEENS5_IJNS5_IJNS5_IJST_SX_EEESW_EEESV_NS5_IJS1T_SX_EEEEEEEEEEEvNS4_8identityES1H_S23_vS24_EENS_8epilogue10collective18CollectiveEpilogueINS26_23Sm100TmaWarpSpecializedILi4ELi2ELi32ELb1ELb0EEEJSG_NS5_IJNSL_ISE_SB_EENSL_ISM_SB_EEEEENS_10bfloat16_tESK_S2E_SK_NS26_6fusion15FusionCallbacksIS2A_NS2F_17LinearCombinationIS2E_fS2E_fLNS_15FloatRoundStyleE2EEESG_S2D_JEEENS4_5SM1004TMEM4LOAD26SM100_TMEM_LOAD_32dp32b32xES1G_NS1I_INS1J_ILi2ELi4ELi3EEENS1L_ILi16EEENSL_INS5_IJS1N_SM_EEENS5_IJSM_SB_EEEEEEENS4_39AutoVectorizingCopyWithAssumedAlignmentILi128EEENS4_14SM90_TMA_STOREES2U_S2W_S2W_EEEvvEEEEvNT_6ParamsE) ;  /* 0xffffff60028c7950 */ /* 0x000fea0003c3ffff */
.L_x_176:
[----:B------:R-:W-:-:S00]  /*9dd0*/  BRA `(.L_x_176) ;  /* 0xfffffffc00fc7947 */ /* 0x000fc0000383ffff */
[----:B------:R-:W-:-:S00]  /*9de0*/  NOP ;  /* 0x0000000000007918 */ /* 0x000fc00000000000 */
        /* <DEDUP_REMOVED lines=9> */
.L_x_177:


//--------------------- .nv.global.init           --------------------------
	.section	.nv.global.init,"aw",@progbits
.nv.global.init:
	.type		$str$29,@object
	.size		$str$29,($str$30 - $str$29)
$str$29:
        /*0000*/ 	.byte	0x28, 0x61, 0x64, 0x64, 0x72, 0x65, 0x73, 0x73, 0x20, 0x26, 0x20, 0x6d, 0x61, 0x73, 0x6b, 0x29
        /*0010*/ 	.byte	0x20, 0x3d, 0x3d, 0x20, 0x30, 0x00
	.type		$str$30,@object
	.size		$str$30,($str$26 - $str$30)
$str$30:
        /*0016*/ 	.byte	0x2f, 0x74, 0x6d, 0x70, 0x2f, 0x63, 0x75, 0x74, 0x6c, 0x61, 0x73, 0x73, 0x5f, 0x73, 0x77, 0x65
        /*0026*/ 	.byte	0x65, 0x70, 0x5f, 0x73, 0x72, 0x63, 0x2f, 0x69, 0x6e, 0x63, 0x6c, 0x75, 0x64, 0x65, 0x2f, 0x63
        /*0036*/ 	.byte	0x75, 0x74, 0x65, 0x2f, 0x70, 0x6f, 0x69, 0x6e, 0x74, 0x65, 0x72, 0x5f, 0x66, 0x6c, 0x61, 0x67
        /*0046*/ 	.byte	0x67, 0x65, 0x64, 0x2e, 0x68, 0x70, 0x70, 0x00
	.type		$str$26,@object
	.size		$str$26,($str$25 - $str$26)
$str$26:
        /*004e*/ 	.byte	0x2f, 0x74, 0x6d, 0x70, 0x2f, 0x63, 0x75, 0x74, 0x6c, 0x61, 0x73, 0x73, 0x5f, 0x73, 0x77, 0x65
        /*005e*/ 	.byte	0x65, 0x70, 0x5f, 0x73, 0x72, 0x63, 0x2f, 0x69, 0x6e, 0x63, 0x6c, 0x75, 0x64, 0x65, 0x2f, 0x63
        /*006e*/ 	.byte	0x75, 0x74, 0x65, 0x2f, 0x61, 0x74, 0x6f, 0x6d, 0x2f, 0x63, 0x6f, 0x70, 0x79, 0x5f, 0x74, 0x72
        /*007e*/ 	.byte	0x61, 0x69, 0x74, 0x73, 0x5f, 0x73, 0x6d, 0x31, 0x30, 0x30, 0x2e, 0x68, 0x70, 0x70, 0x00
	.type		$str$25,@object
	.size		$str$25,(__unnamed_1 - $str$25)
$str$25:
        /*008d*/ 	.byte	0x28, 0x28, 0x75, 0x69, 0x6e, 0x74, 0x33, 0x32, 0x5f, 0x74, 0x28, 0x74, 0x68, 0x72, 0x65, 0x61
        /*009d*/ 	.byte	0x64, 0x49, 0x64, 0x78, 0x2e, 0x78, 0x29, 0x20, 0x2f, 0x20, 0x33, 0x32, 0x29, 0x20, 0x25, 0x20
        /*00ad*/ 	.byte	0x34, 0x29, 0x20, 0x3d, 0x3d, 0x20, 0x28, 0x28, 0x28, 0x74, 0x6d, 0x65, 0x6d, 0x5f, 0x61, 0x64
        /*00bd*/ 	.byte	0x64, 0x72, 0x20, 0x3e, 0x3e, 0x20, 0x31, 0x36, 0x29, 0x20, 0x2f, 0x20, 0x33, 0x32, 0x29, 0x20
        /*00cd*/ 	.byte	0x25, 0x20, 0x34, 0x29, 0x00
	.type		__unnamed_1,@object
	.size		__unnamed_1,(__unnamed_2 - __unnamed_1)
__unnamed_1:
        /*00d2*/ 	.byte	0x61, 0x75, 0x74, 0x6f, 0x20, 0x63, 0x75, 0x74, 0x65, 0x3a, 0x3a, 0x61, 0x73, 0x5f, 0x70, 0x6f
        /* <DEDUP_REMOVED lines=24> */
        /*0262*/ 	.byte	0x34, 0x30, 0x39, 0x36, 0x3e, 0x3e, 0x3e, 0x3e, 0x5d, 0x00
	.type		__unnamed_2,@object
	.size		__unnamed_2,(.L_2 - __unnamed_2)
__unnamed_2:
        /* <DEDUP_REMOVED lines=42> */
        /*050c*/ 	.byte	0x3e, 0x3e, 0x5d, 0x00
.L_2:


//--------------------- .nv.shared._ZN7cutlass13device_kernelINS_4gemm6kernel13GemmUniversalIN4cute5tupleIJiiiiEEENS1_10collective13CollectiveMmaINS1_46MainloopSm100TmaUmmaWarpSpecializedBlockScaledILi5ELi2ELi2ENS5_IJNS4_1CILi1EEESB_SB_EEEEENS5_IJNSA_ILi128EEESE_NSA_ILi256EEEEEENS5_IJNS_12float_e2m1_tENS_13float_ue8m0_tEEEENS5_IJNS5_IJlSB_lEEENS4_6LayoutINS5_IJNS5_IJNS5_IJNSA_ILi32EEENSA_ILi4EEEEEEiEEESP_NS5_IJSB_iEEEEEENS5_IJNS5_IJNS5_IJNSA_ILi16EEESN_EEEiEEENS5_IJNS5_IJNSA_ILi0EEESB_EEENSA_ILi512EEEEEENS5_IJSV_iEEEEEEEEEEESJ_S12_NS4_8TiledMMAINS4_8MMA_AtomIJNS4_17SM100_MMA_MXF4_SSISH_SH_fSI_Li128ELi128ELi32ELNS4_4UMMA5MajorE0ELS17_0ELNS16_7ScaleInE0ELS18_0EEEEEENSL_ISC_NS5_IJSV_SV_SV_EEEEENS5_IJNS4_10UnderscoreES1D_S1D_EEEEENS5_IJNS4_13SM90_TMA_LOADES1G_EEENS5_IJNS4_14ComposedLayoutINS4_7SwizzleILi3ELi4ELi3EEENS4_18smem_ptr_flag_bitsILi4EEENSL_INS5_IJNSA_ILi8EEESF_EEENS5_IJSF_SB_EEEEEEENSL_INS5_IJNS5_IJNS5_IJSO_SB_EEENS5_IJSM_NSA_ILi2EEEEEEEEESB_NS5_IJS1T_S1T_EEEEEENS5_IJNS5_IJNS5_IJST_SX_EEESW_EEESV_NS5_IJS1T_SX_EEEEEEEEEEEvNS4_8identityES1H_S23_vS24_EENS_8epilogue10collective18CollectiveEpilogueINS26_23Sm100TmaWarpSpecializedILi4ELi2ELi32ELb1ELb0EEEJSG_NS5_IJNSL_ISE_SB_EENSL_ISM_SB_EEEEENS_10bfloat16_tESK_S2E_SK_NS26_6fusion15FusionCallbacksIS2A_NS2F_17LinearCombinationIS2E_fS2E_fLNS_15FloatRoundStyleE2EEESG_S2D_JEEENS4_5SM1004TMEM4LOAD26SM100_TMEM_LOAD_32dp32b32xES1G_NS1I_INS1J_ILi2ELi4ELi3EEENS1L_ILi16EEENSL_INS5_IJS1N_SM_EEENS5_IJSM_SB_EEEEEEENS4_39AutoVectorizingCopyWithAssumedAlignmentILi128EEENS4_14SM90_TMA_STOREES2U_S2W_S2W_EEEvvEEEEvNT_6ParamsE --------------------------
	.section	.nv.shared._ZN7cutlass13device_kernelINS_4gemm6kernel13GemmUniversalIN4cute5tupleIJiiiiEEENS1_10collective13CollectiveMmaINS1_46MainloopSm100TmaUmmaWarpSpecializedBlockScaledILi5ELi2ELi2ENS5_IJNS4_1CILi1EEESB_SB_EEEEENS5_IJNSA_ILi128EEESE_NSA_ILi256EEEEEENS5_IJNS_12float_e2m1_tENS_13float_ue8m0_tEEEENS5_IJNS5_IJlSB_lEEENS4_6LayoutINS5_IJNS5_IJNS5_IJNSA_ILi32EEENSA_ILi4EEEEEEiEEESP_NS5_IJSB_iEEEEEENS5_IJNS5_IJNS5_IJNSA_ILi16EEESN_EEEiEEENS5_IJNS5_IJNSA_ILi0EEESB_EEENSA_ILi512EEEEEENS5_IJSV_iEEEEEEEEEEESJ_S12_NS4_8TiledMMAINS4_8MMA_AtomIJNS4_17SM100_MMA_MXF4_SSISH_SH_fSI_Li128ELi128ELi32ELNS4_4UMMA5MajorE0ELS17_0ELNS16_7ScaleInE0ELS18_0EEEEEENSL_ISC_NS5_IJSV_SV_SV_EEEEENS5_IJNS4_10UnderscoreES1D_S1D_EEEEENS5_IJNS4_13SM90_TMA_LOADES1G_EEENS5_IJNS4_14ComposedLayoutINS4_7SwizzleILi3ELi4ELi3EEENS4_18smem_ptr_flag_bitsILi4EEENSL_INS5_IJNSA_ILi8EEESF_EEENS5_IJSF_SB_EEEEEEENSL_INS5_IJNS5_IJNS5_IJSO_SB_EEENS5_IJSM_NSA_ILi2EEEEEEEEESB_NS5_IJS1T_S1T_EEEEEENS5_IJNS5_IJNS5_IJST_SX_EEESW_EEESV_NS5_IJS1T_SX_EEEEEEEEEEEvNS4_8identityES1H_S23_vS24_EENS_8epilogue10collective18CollectiveEpilogueINS26_23Sm100TmaWarpSpecializedILi4ELi2ELi32ELb1ELb0EEEJSG_NS5_IJNSL_ISE_SB_EENSL_ISM_SB_EEEEENS_10bfloat16_tESK_S2E_SK_NS26_6fusion15FusionCallbacksIS2A_NS2F_17LinearCombinationIS2E_fS2E_fLNS_15FloatRoundStyleE2EEESG_S2D_JEEENS4_5SM1004TMEM4LOAD26SM100_TMEM_LOAD_32dp32b32xES1G_NS1I_INS1J_ILi2ELi4ELi3EEENS1L_ILi16EEENSL_INS5_IJS1N_SM_EEENS5_IJSM_SB_EEEEEEENS4_39AutoVectorizingCopyWithAssumedAlignmentILi128EEENS4_14SM90_TMA_STOREES2U_S2W_S2W_EEEvvEEEEvNT_6ParamsE,"aw",@nobits
	.sectionflags	@""
	.align	16
	.zero		1024


//--------------------- .nv.shared.reserved.0     --------------------------
	.section	.nv.shared.reserved.0,"aw",@nobits
	.weak		__nv_reservedSMEM_offset_0_alias
	.size		__nv_reservedSMEM_offset_0_alias, 0, 64
	.other		__nv_reservedSMEM_offset_0_alias,@"STO_CUDA_RESERVED_SHARED STV_DEFAULT"
__nv_reservedSMEM_offset_0_alias:
	.zero		0
.nv.shared.reserved.0:
	.zero		64
	.weak		__nv_reservedSMEM_tcgen05_partition
	.type		__nv_reservedSMEM_tcgen05_partition,@object
	.size		__nv_reservedSMEM_tcgen05_partition,(.L_0 - __nv_reservedSMEM_tcgen05_partition)
__nv_reservedSMEM_tcgen05_partition:
	.zero		32
.L_0:


//--------------------- .nv.global                --------------------------
	.section	.nv.global,"aw",@nobits
.nv.global:
	.type		_ZN40_INTERNAL_21065e5c_4_k_cu_08f4b6e7_267334cute1_E,@object
	.size		_ZN40_INTERNAL_21065e5c_4_k_cu_08f4b6e7_267334cute1_E,(_ZN40_INTERNAL_21065e5c_4_k_cu_08f4b6e7_267334cuda3std3__45__cpo6cbeginE - _ZN40_INTERNAL_21065e5c_4_k_cu_08f4b6e7_267334cute1_E)
_ZN40_INTERNAL_21065e5c_4_k_cu_08f4b6e7_267334cute1_E:
	.zero		1
	.type		_ZN40_INTERNAL_21065e5c_4_k_cu_08f4b6e7_267334cuda3std3__45__cpo6cbeginE,@object
	.size		_ZN40_INTERNAL_21065e5c_4_k_cu_08f4b6e7_267334cuda3std3__45__cpo6cbeginE,(_ZN40_INTERNAL_21065e5c_4_k_cu_08f4b6e7_267334cuda3std3__48in_placeE - _ZN40_INTERNAL_21065e5c_4_k_cu_08f4b6e7_267334cuda3std3__45__cpo6cbeginE)
_ZN40_INTERNAL_21065e5c_4_k_cu_08f4b6e7_267334cuda3std3__45__cpo6cbeginE:
	.zero		1
	.type		_ZN40_INTERNAL_21065e5c_4_k_cu_08f4b6e7_267334cuda3std3__48in_placeE,@object
	.size		_ZN40_INTERNAL_21065e5c_4_k_cu_08f4b6e7_267334cuda3std3__48in_placeE,(_ZN40_INTERNAL_21065e5c_4_k_cu_08f4b6e7_267334cuda3std6ranges3__45__cpo9iter_moveE - _ZN40_INTERNAL_21065e5c_4_k_cu_08f4b6e7_267334cuda3std3__48in_placeE)
_ZN40_INTERNAL_21065e5c_4_k_cu_08f4b6e7_267334cuda3std3__48in_placeE:
	.zero		1
	.type		_ZN40_INTERNAL_21065e5c_4_k_cu_08f4b6e7_267334cuda3std6ranges3__45__cpo9iter_moveE,@object
	.size		_ZN40_INTERNAL_21065e5c_4_k_cu_08f4b6e7_267334cuda3std6ranges3__45__cpo9iter_moveE,(_ZN40_INTERNAL_21065e5c_4_k_cu_08f4b6e7_267334cuda3std3__45__cpo5beginE - _ZN40_INTERNAL_21065e5c_4_k_cu_08f4b6e7_267334cuda3std6ranges3__45__cpo9iter_moveE)
_ZN40_INTERNAL_21065e5c_4_k_cu_08f4b6e7_267334cuda3std6ranges3__45__cpo9iter_moveE:
	.zero		1
	.type		_ZN40_INTERNAL_21065e5c_4_k_cu_08f4b6e7_267334cuda3std3__45__cpo5beginE,@object
	.size		_ZN40_INTERNAL_21065e5c_4_k_cu_08f4b6e7_267334cuda3std3__45__cpo5beginE,(_ZN40_INTERNAL_21065e5c_4_k_cu_08f4b6e7_267334cuda3std3__442_GLOBAL__N__21065e5c_4_k_cu_08f4b6e7_267336ignoreE - _ZN40_INTERNAL_21065e5c_4_k_cu_08f4b6e7_267334cuda3std3__45__cpo5beginE)
_ZN40_INTERNAL_21065e5c_4_k_cu_08f4b6e7_267334cuda3std3__45__cpo5beginE:
	.zero		1
	.type		_ZN40_INTERNAL_21065e5c_4_k_cu_08f4b6e7_267334cuda3std3__442_GLOBAL__N__21065e5c_4_k_cu_08f4b6e7_267336ignoreE,@object
	.size		_ZN40_INTERNAL_21065e5c_4_k_cu_08f4b6e7_267334cuda3std3__442_GLOBAL__N__21065e5c_4_k_cu_08f4b6e7_267336ignoreE,(_ZN40_INTERNAL_21065e5c_4_k_cu_08f4b6e7_267334cute7productE - _ZN40_INTERNAL_21065e5c_4_k_cu_08f4b6e7_267334cuda3std3__442_GLOBAL__N__21065e5c_4_k_cu_08f4b6e7_267336ignoreE)
_ZN40_INTERNAL_21065e5c_4_k_cu_08f4b6e7_267334cuda3std3__442_GLOBAL__N__21065e5c_4_k_cu_08f4b6e7_267336ignoreE:
	.zero		1
	.type		_ZN40_INTERNAL_21065e5c_4_k_cu_08f4b6e7_267334cute7productE,@object
	.size		_ZN40_INTERNAL_21065e5c_4_k_cu_08f4b6e7_267334cute7productE,(_ZN40_INTERNAL_21065e5c_4_k_cu_08f4b6e7_267334cuda3std3__45__cpo3endE - _ZN40_INTERNAL_21065e5c_4_k_cu_08f4b6e7_267334cute7productE)
_ZN40_INTERNAL_21065e5c_4_k_cu_08f4b6e7_267334cute7productE:
	.zero		1
	.type		_ZN40_INTERNAL_21065e5c_4_k_cu_08f4b6e7_267334cuda3std3__45__cpo3endE,@object
	.size		_ZN40_INTERNAL_21065e5c_4_k_cu_08f4b6e7_267334cuda3std3__45__cpo3endE,(_ZN40_INTERNAL_21065e5c_4_k_cu_08f4b6e7_267334cuda3std3__419piecewise_constructE - _ZN40_INTERNAL_21065e5c_4_k_cu_08f4b6e7_267334cuda3std3__45__cpo3endE)
_ZN40_INTERNAL_21065e5c_4_k_cu_08f4b6e7_267334cuda3std3__45__cpo3endE:
	.zero		1
	.type		_ZN40_INTERNAL_21065e5c_4_k_cu_08f4b6e7_267334cuda3std3__419piecewise_constructE,@object
	.size		_ZN40_INTERNAL_21065e5c_4_k_cu_08f4b6e7_267334cuda3std3__419piecewise_constructE,(_ZN40_INTERNAL_21065e5c_4_k_cu_08f4b6e7_267334cuda3std3__45__cpo4cendE - _ZN40_INTERNAL_21065e5c_4_k_cu_08f4b6e7_267334cuda3std3__419piecewise_constructE)
_ZN40_INTERNAL_21065e5c_4_k_cu_08f4b6e7_267334cuda3std3__419piecewise_constructE:
	.zero		1
	.type		_ZN40_INTERNAL_21065e5c_4_k_cu_08f4b6e7_267334cuda3std3__45__cpo4cendE,@object
	.size		_ZN40_INTERNAL_21065e5c_4_k_cu_08f4b6e7_267334cuda3std3__45__cpo4cendE,(_ZN40_INTERNAL_21065e5c_4_k_cu_08f4b6e7_267334cuda3std6ranges3__45__cpo4swapE - _ZN40_INTERNAL_21065e5c_4_k_cu_08f4b6e7_267334cuda3std3__45__cpo4cendE)
_ZN40_INTERNAL_21065e5c_4_k_cu_08f4b6e7_267334cuda3std3__45__cpo4cendE:
	.zero		1
	.type		_ZN40_INTERNAL_21065e5c_4_k_cu_08f4b6e7_267334cuda3std6ranges3__45__cpo4swapE,@object
	.size		_ZN40_INTERNAL_21065e5c_4_k_cu_08f4b6e7_267334cuda3std6ranges3__45__cpo4swapE,(.L_10 - _ZN40_INTERNAL_21065e5c_4_k_cu_08f4b6e7_267334cuda3std6ranges3__45__cpo4swapE)
_ZN40_INTERNAL_21065e5c_4_k_cu_08f4b6e7_267334cuda3std6ranges3__45__cpo4swapE:
	.zero		1
.L_10:


//--------------------- .nv.constant0._ZN7cutlass13device_kernelINS_4gemm6kernel13GemmUniversalIN4cute5tupleIJiiiiEEENS1_10collective13CollectiveMmaINS1_46MainloopSm100TmaUmmaWarpSpecializedBlockScaledILi5ELi2ELi2ENS5_IJNS4_1CILi1EEESB_SB_EEEEENS5_IJNSA_ILi128EEESE_NSA_ILi256EEEEEENS5_IJNS_12float_e2m1_tENS_13float_ue8m0_tEEEENS5_IJNS5_IJlSB_lEEENS4_6LayoutINS5_IJNS5_IJNS5_IJNSA_ILi32EEENSA_ILi4EEEEEEiEEESP_NS5_IJSB_iEEEEEENS5_IJNS5_IJNS5_IJNSA_ILi16EEESN_EEEiEEENS5_IJNS5_IJNSA_ILi0EEESB_EEENSA_ILi512EEEEEENS5_IJSV_iEEEEEEEEEEESJ_S12_NS4_8TiledMMAINS4_8MMA_AtomIJNS4_17SM100_MMA_MXF4_SSISH_SH_fSI_Li128ELi128ELi32ELNS4_4UMMA5MajorE0ELS17_0ELNS16_7ScaleInE0ELS18_0EEEEEENSL_ISC_NS5_IJSV_SV_SV_EEEEENS5_IJNS4_10UnderscoreES1D_S1D_EEEEENS5_IJNS4_13SM90_TMA_LOADES1G_EEENS5_IJNS4_14ComposedLayoutINS4_7SwizzleILi3ELi4ELi3EEENS4_18smem_ptr_flag_bitsILi4EEENSL_INS5_IJNSA_ILi8EEESF_EEENS5_IJSF_SB_EEEEEEENSL_INS5_IJNS5_IJNS5_IJSO_SB_EEENS5_IJSM_NSA_ILi2EEEEEEEEESB_NS5_IJS1T_S1T_EEEEEENS5_IJNS5_IJNS5_IJST_SX_EEESW_EEESV_NS5_IJS1T_SX_EEEEEEEEEEEvNS4_8identityES1H_S23_vS24_EENS_8epilogue10collective18CollectiveEpilogueINS26_23Sm100TmaWarpSpecializedILi4ELi2ELi32ELb1ELb0EEEJSG_NS5_IJNSL_ISE_SB_EENSL_ISM_SB_EEEEENS_10bfloat16_tESK_S2E_SK_NS26_6fusion15FusionCallbacksIS2A_NS2F_17LinearCombinationIS2E_fS2E_fLNS_15FloatRoundStyleE2EEESG_S2D_JEEENS4_5SM1004TMEM4LOAD26SM100_TMEM_LOAD_32dp32b32xES1G_NS1I_INS1J_ILi2ELi4ELi3EEENS1L_ILi16EEENSL_INS5_IJS1N_SM_EEENS5_IJSM_SB_EEEEEEENS4_39AutoVectorizingCopyWithAssumedAlignmentILi128EEENS4_14SM90_TMA_STOREES2U_S2W_S2W_EEEvvEEEEvNT_6ParamsE --------------------------
	.section	.nv.constant0._ZN7cutlass13device_kernelINS_4gemm6kernel13GemmUniversalIN4cute5tupleIJiiiiEEENS1_10collective13CollectiveMmaINS1_46MainloopSm100TmaUmmaWarpSpecializedBlockScaledILi5ELi2ELi2ENS5_IJNS4_1CILi1EEESB_SB_EEEEENS5_IJNSA_ILi128EEESE_NSA_ILi256EEEEEENS5_IJNS_12float_e2m1_tENS_13float_ue8m0_tEEEENS5_IJNS5_IJlSB_lEEENS4_6LayoutINS5_IJNS5_IJNS5_IJNSA_ILi32EEENSA_ILi4EEEEEEiEEESP_NS5_IJSB_iEEEEEENS5_IJNS5_IJNS5_IJNSA_ILi16EEESN_EEEiEEENS5_IJNS5_IJNSA_ILi0EEESB_EEENSA_ILi512EEEEEENS5_IJSV_iEEEEEEEEEEESJ_S12_NS4_8TiledMMAINS4_8MMA_AtomIJNS4_17SM100_MMA_MXF4_SSISH_SH_fSI_Li128ELi128ELi32ELNS4_4UMMA5MajorE0ELS17_0ELNS16_7ScaleInE0ELS18_0EEEEEENSL_ISC_NS5_IJSV_SV_SV_EEEEENS5_IJNS4_10UnderscoreES1D_S1D_EEEEENS5_IJNS4_13SM90_TMA_LOADES1G_EEENS5_IJNS4_14ComposedLayoutINS4_7SwizzleILi3ELi4ELi3EEENS4_18smem_ptr_flag_bitsILi4EEENSL_INS5_IJNSA_ILi8EEESF_EEENS5_IJSF_SB_EEEEEEENSL_INS5_IJNS5_IJNS5_IJSO_SB_EEENS5_IJSM_NSA_ILi2EEEEEEEEESB_NS5_IJS1T_S1T_EEEEEENS5_IJNS5_IJNS5_IJST_SX_EEESW_EEESV_NS5_IJS1T_SX_EEEEEEEEEEEvNS4_8identityES1H_S23_vS24_EENS_8epilogue10collective18CollectiveEpilogueINS26_23Sm100TmaWarpSpecializedILi4ELi2ELi32ELb1ELb0EEEJSG_NS5_IJNSL_ISE_SB_EENSL_ISM_SB_EEEEENS_10bfloat16_tESK_S2E_SK_NS26_6fusion15FusionCallbacksIS2A_NS2F_17LinearCombinationIS2E_fS2E_fLNS_15FloatRoundStyleE2EEESG_S2D_JEEENS4_5SM1004TMEM4LOAD26SM100_TMEM_LOAD_32dp32b32xES1G_NS1I_INS1J_ILi2ELi4ELi3EEENS1L_ILi16EEENSL_INS5_IJS1N_SM_EEENS5_IJSM_SB_EEEEEEENS4_39AutoVectorizingCopyWithAssumedAlignmentILi128EEENS4_14SM90_TMA_STOREES2U_S2W_S2W_EEEvvEEEEvNT_6ParamsE,"a",@progbits
	.sectionflags	@""
	.align	4
.nv.constant0._ZN7cutlass13device_kernelINS_4gemm6kernel13GemmUniversalIN4cute5tupleIJiiiiEEENS1_10collective13CollectiveMmaINS1_46MainloopSm100TmaUmmaWarpSpecializedBlockScaledILi5ELi2ELi2ENS5_IJNS4_1CILi1EEESB_SB_EEEEENS5_IJNSA_ILi128EEESE_NSA_ILi256EEEEEENS5_IJNS_12float_e2m1_tENS_13float_ue8m0_tEEEENS5_IJNS5_IJlSB_lEEENS4_6LayoutINS5_IJNS5_IJNS5_IJNSA_ILi32EEENSA_ILi4EEEEEEiEEESP_NS5_IJSB_iEEEEEENS5_IJNS5_IJNS5_IJNSA_ILi16EEESN_EEEiEEENS5_IJNS5_IJNSA_ILi0EEESB_EEENSA_ILi512EEEEEENS5_IJSV_iEEEEEEEEEEESJ_S12_NS4_8TiledMMAINS4_8MMA_AtomIJNS4_17SM100_MMA_MXF4_SSISH_SH_fSI_Li128ELi128ELi32ELNS4_4UMMA5MajorE0ELS17_0ELNS16_7ScaleInE0ELS18_0EEEEEENSL_ISC_NS5_IJSV_SV_SV_EEEEENS5_IJNS4_10UnderscoreES1D_S1D_EEEEENS5_IJNS4_13SM90_TMA_LOADES1G_EEENS5_IJNS4_14ComposedLayoutINS4_7SwizzleILi3ELi4ELi3EEENS4_18smem_ptr_flag_bitsILi4EEENSL_INS5_IJNSA_ILi8EEESF_EEENS5_IJSF_SB_EEEEEEENSL_INS5_IJNS5_IJNS5_IJSO_SB_EEENS5_IJSM_NSA_ILi2EEEEEEEEESB_NS5_IJS1T_S1T_EEEEEENS5_IJNS5_IJNS5_IJST_SX_EEESW_EEESV_NS5_IJS1T_SX_EEEEEEEEEEEvNS4_8identityES1H_S23_vS24_EENS_8epilogue10collective18CollectiveEpilogueINS26_23Sm100TmaWarpSpecializedILi4ELi2ELi32ELb1ELb0EEEJSG_NS5_IJNSL_ISE_SB_EENSL_ISM_SB_EEEEENS_10bfloat16_tESK_S2E_SK_NS26_6fusion15FusionCallbacksIS2A_NS2F_17LinearCombinationIS2E_fS2E_fLNS_15FloatRoundStyleE2EEESG_S2D_JEEENS4_5SM1004TMEM4LOAD26SM100_TMEM_LOAD_32dp32b32xES1G_NS1I_INS1J_ILi2ELi4ELi3EEENS1L_ILi16EEENSL_INS5_IJS1N_SM_EEENS5_IJSM_SB_EEEEEEENS4_39AutoVectorizingCopyWithAssumedAlignmentILi128EEENS4_14SM90_TMA_STOREES2U_S2W_S2W_EEEvvEEEEvNT_6ParamsE:
	.zero		3968


//--------------------- SYMBOLS --------------------------

	.type		.nv.reservedSmem.offset0,@object
	.size		.nv.reservedSmem.offset0,0x4
	.type		.nv.reservedSmem.cap,@object
	.size		.nv.reservedSmem.cap,0x4
	.type		__assertfail,@function
